// auto-generated by cutlass_sweep.gemm — config: {"arch": "sm_90", "cluster_m": 1, "cluster_n": 2, "dtype": "int8", "stages": 0, "tile_k": 64, "tile_m": 128, "tile_n": 256}
#include "cutlass/cutlass.h"
#include "cutlass/gemm/collective/collective_builder.hpp"
#include "cutlass/gemm/device/gemm_universal_adapter.h"
#include "cutlass/gemm/kernel/gemm_universal.hpp"
#include "cutlass/epilogue/collective/collective_builder.hpp"

using ElemA = int8_t;
using ElemB = int8_t;
using ElemCD = int8_t;
using Acc  = int32_t;
using TileShape    = cute::Shape<cute::_128, cute::_256, cute::_64>;
using ClusterShape = cute::Shape<cute::_1, cute::_2, cute::_1>;

using CollectiveEpilogue = typename cutlass::epilogue::collective::CollectiveBuilder<
    cutlass::arch::Sm90, cutlass::arch::OpClassTensorOp,
    TileShape, ClusterShape,
    cutlass::epilogue::collective::EpilogueTileAuto,
    Acc, Acc,
    ElemCD, cutlass::layout::RowMajor, 128 / cutlass::sizeof_bits<ElemCD>::value,
    ElemCD, cutlass::layout::RowMajor, 128 / cutlass::sizeof_bits<ElemCD>::value,
    cutlass::epilogue::collective::EpilogueScheduleAuto
  >::CollectiveOp;

using CollectiveMainloop = typename cutlass::gemm::collective::CollectiveBuilder<
    cutlass::arch::Sm90, cutlass::arch::OpClassTensorOp,
    ElemA, cutlass::layout::RowMajor, 128 / cutlass::sizeof_bits<ElemA>::value,
    ElemB, cutlass::layout::ColumnMajor, 128 / cutlass::sizeof_bits<ElemB>::value,
    Acc,
    TileShape, ClusterShape,
    cutlass::gemm::collective::StageCountAutoCarveout<static_cast<int>(sizeof(typename CollectiveEpilogue::SharedStorage))>,
    cutlass::gemm::collective::KernelScheduleAuto
  >::CollectiveOp;

using GemmKernel = cutlass::gemm::kernel::GemmUniversal<
    cute::Shape<int,int,int,int>,
    CollectiveMainloop,
    CollectiveEpilogue
>;
using Gemm = cutlass::gemm::device::GemmUniversalAdapter<GemmKernel>;

// Force the device kernel symbol into the cubin without needing a host main.
auto* _anchor = &cutlass::device_kernel<GemmKernel>;


// ===== COMPILED SASS (sm_90a) =====

	.target	sm_90a

	.elftype	@"ET_EXEC"


//--------------------- .note.nv.tkinfo           --------------------------
	.section	.note.nv.tkinfo,"",@"SHT_NOTE"
	.sectionflags	@"SHF_NOTE_NV_TKINFO"
	.tkinfo
        /*0018*/ 	.word	0x00000002
        /*0030*/ 	.string	""
        /*0030*/ 	.string	"ptxas"
        /*0030*/ 	.string	"Cuda compilation tools, release 13.0, V13.0.88"
        /*0030*/ 	.string	"Build cuda_13.0.r13.0/compiler.36424714_0"
        /*0030*/ 	.string	"-arch sm_90a -m 64 "



//--------------------- .note.nv.cuinfo           --------------------------
	.section	.note.nv.cuinfo,"",@"SHT_NOTE"
	.sectionflags	@"SHF_NOTE_NV_CUINFO"
        /*0018*/ 	.short	0x0002
        /*001a*/ 	.short	0x005a
        /*001c*/ 	.short	0x0082
	.zero		2


//--------------------- .nv.info                  --------------------------
	.section	.nv.info,"",@"SHT_CUDA_INFO"
	.align	4


	//----- nvinfo : EIATTR_REGCOUNT
	.align		4
        /*0000*/ 	.byte	0x04, 0x2f
        /*0002*/ 	.short	(.L_15 - .L_14)
	.align		4
.L_14:
        /*0004*/ 	.word	index@(_ZN7cutlass13device_kernelINS_4gemm6kernel13GemmUniversalIN4cute5tupleIJiiiiEEENS1_10collective13CollectiveMmaINS1_34MainloopSm90TmaGmmaWarpSpecializedILi9ENS5_IJNS4_1CILi1EEENSA_ILi2EEESB_EEENS1_35KernelTmaWarpSpecializedCooperativeEEENS5_IJNSA_ILi128EEENSA_ILi256EEENSA_ILi64EEEEEEaNS5_IJlSB_lEEEaSK_NS4_8TiledMMAINS4_8MMA_AtomIJNS4_4SM904GMMA27MMA_64x256x32_S32S8S8_SS_TNEEEENS4_6LayoutINS5_IJSC_SB_SB_EEENS5_IJSB_NSA_ILi0EEEST_EEEEENS5_IJNS4_10UnderscoreESW_SW_EEEEENS4_23SM90_TMA_LOAD_MULTICASTENS4_14ComposedLayoutINS4_7SwizzleILi2ELi4ELi3EEENS4_18smem_ptr_flag_bitsILi8EEENSR_INS5_IJNSA_ILi8EEESI_EEENS5_IJSI_SB_EEEEEEEvNS4_8identityENS4_13SM90_TMA_LOADES19_vS1A_EENS_8epilogue10collective6detail29Sm90TmaWarpSpecializedAdapterINS1E_15DefaultEpilogueIaSK_SK_NS1D_6thread17LinearCombinationIaLi1EiiLNS1I_9ScaleType4KindE0ELNS_15FloatRoundStyleE2EaEENS1_15EpilogueDefaultEEEEEvvEEEEvNT_6ParamsE)
        /*0008*/ 	.word	0x000000a8


	//----- nvinfo : EIATTR_FRAME_SIZE
	.align		4
.L_15:
        /*000c*/ 	.byte	0x04, 0x11
        /*000e*/ 	.short	(.L_17 - .L_16)
	.align		4
.L_16:
        /*0010*/ 	.word	index@(_ZN7cutlass13device_kernelINS_4gemm6kernel13GemmUniversalIN4cute5tupleIJiiiiEEENS1_10collective13CollectiveMmaINS1_34MainloopSm90TmaGmmaWarpSpecializedILi9ENS5_IJNS4_1CILi1EEENSA_ILi2EEESB_EEENS1_35KernelTmaWarpSpecializedCooperativeEEENS5_IJNSA_ILi128EEENSA_ILi256EEENSA_ILi64EEEEEEaNS5_IJlSB_lEEEaSK_NS4_8TiledMMAINS4_8MMA_AtomIJNS4_4SM904GMMA27MMA_64x256x32_S32S8S8_SS_TNEEEENS4_6LayoutINS5_IJSC_SB_SB_EEENS5_IJSB_NSA_ILi0EEEST_EEEEENS5_IJNS4_10UnderscoreESW_SW_EEEEENS4_23SM90_TMA_LOAD_MULTICASTENS4_14ComposedLayoutINS4_7SwizzleILi2ELi4ELi3EEENS4_18smem_ptr_flag_bitsILi8EEENSR_INS5_IJNSA_ILi8EEESI_EEENS5_IJSI_SB_EEEEEEEvNS4_8identityENS4_13SM90_TMA_LOADES19_vS1A_EENS_8epilogue10collective6detail29Sm90TmaWarpSpecializedAdapterINS1E_15DefaultEpilogueIaSK_SK_NS1D_6thread17LinearCombinationIaLi1EiiLNS1I_9ScaleType4KindE0ELNS_15FloatRoundStyleE2EaEENS1_15EpilogueDefaultEEEEEvvEEEEvNT_6ParamsE)
        /*0014*/ 	.word	0x00000000


	//----- nvinfo : EIATTR_MIN_STACK_SIZE
	.align		4
.L_17:
        /*0018*/ 	.byte	0x04, 0x12
        /*001a*/ 	.short	(.L_19 - .L_18)
	.align		4
.L_18:
        /*001c*/ 	.word	index@(_ZN7cutlass13device_kernelINS_4gemm6kernel13GemmUniversalIN4cute5tupleIJiiiiEEENS1_10collective13CollectiveMmaINS1_34MainloopSm90TmaGmmaWarpSpecializedILi9ENS5_IJNS4_1CILi1EEENSA_ILi2EEESB_EEENS1_35KernelTmaWarpSpecializedCooperativeEEENS5_IJNSA_ILi128EEENSA_ILi256EEENSA_ILi64EEEEEEaNS5_IJlSB_lEEEaSK_NS4_8TiledMMAINS4_8MMA_AtomIJNS4_4SM904GMMA27MMA_64x256x32_S32S8S8_SS_TNEEEENS4_6LayoutINS5_IJSC_SB_SB_EEENS5_IJSB_NSA_ILi0EEEST_EEEEENS5_IJNS4_10UnderscoreESW_SW_EEEEENS4_23SM90_TMA_LOAD_MULTICASTENS4_14ComposedLayoutINS4_7SwizzleILi2ELi4ELi3EEENS4_18smem_ptr_flag_bitsILi8EEENSR_INS5_IJNSA_ILi8EEESI_EEENS5_IJSI_SB_EEEEEEEvNS4_8identityENS4_13SM90_TMA_LOADES19_vS1A_EENS_8epilogue10collective6detail29Sm90TmaWarpSpecializedAdapterINS1E_15DefaultEpilogueIaSK_SK_NS1D_6thread17LinearCombinationIaLi1EiiLNS1I_9ScaleType4KindE0ELNS_15FloatRoundStyleE2EaEENS1_15EpilogueDefaultEEEEEvvEEEEvNT_6ParamsE)
        /*0020*/ 	.word	0x00000000
.L_19:


//--------------------- .nv.compat                --------------------------
	.section	.nv.compat,"",@"SHT_CUDA_COMPAT_INFO"
	.align	4
        /*0000*/ 	.byte	0x02, 0x09, 0x01, 0x00, 0x02, 0x02, 0x04, 0x00, 0x02, 0x05, 0x05, 0x00, 0x03, 0x07, 0x01, 0x01
        /*0010*/ 	.byte	0x02, 0x03, 0x01, 0x00, 0x02, 0x06, 0x01, 0x00, 0x04, 0x0b, 0x08, 0x00, 0x00, 0x00, 0x00, 0x00
        /*0020*/ 	.byte	0x00, 0x00, 0x00, 0x00


//--------------------- .nv.info._ZN7cutlass13device_kernelINS_4gemm6kernel13GemmUniversalIN4cute5tupleIJiiiiEEENS1_10collective13CollectiveMmaINS1_34MainloopSm90TmaGmmaWarpSpecializedILi9ENS5_IJNS4_1CILi1EEENSA_ILi2EEESB_EEENS1_35KernelTmaWarpSpecializedCooperativeEEENS5_IJNSA_ILi128EEENSA_ILi256EEENSA_ILi64EEEEEEaNS5_IJlSB_lEEEaSK_NS4_8TiledMMAINS4_8MMA_AtomIJNS4_4SM904GMMA27MMA_64x256x32_S32S8S8_SS_TNEEEENS4_6LayoutINS5_IJSC_SB_SB_EEENS5_IJSB_NSA_ILi0EEEST_EEEEENS5_IJNS4_10UnderscoreESW_SW_EEEEENS4_23SM90_TMA_LOAD_MULTICASTENS4_14ComposedLayoutINS4_7SwizzleILi2ELi4ELi3EEENS4_18smem_ptr_flag_bitsILi8EEENSR_INS5_IJNSA_ILi8EEESI_EEENS5_IJSI_SB_EEEEEEEvNS4_8identityENS4_13SM90_TMA_LOADES19_vS1A_EENS_8epilogue10collective6detail29Sm90TmaWarpSpecializedAdapterINS1E_15DefaultEpilogueIaSK_SK_NS1D_6thread17LinearCombinationIaLi1EiiLNS1I_9ScaleType4KindE0ELNS_15FloatRoundStyleE2EaEENS1_15EpilogueDefaultEEEEEvvEEEEvNT_6ParamsE --------------------------
	.section	.nv.info._ZN7cutlass13device_kernelINS_4gemm6kernel13GemmUniversalIN4cute5tupleIJiiiiEEENS1_10collective13CollectiveMmaINS1_34MainloopSm90TmaGmmaWarpSpecializedILi9ENS5_IJNS4_1CILi1EEENSA_ILi2EEESB_EEENS1_35KernelTmaWarpSpecializedCooperativeEEENS5_IJNSA_ILi128EEENSA_ILi256EEENSA_ILi64EEEEEEaNS5_IJlSB_lEEEaSK_NS4_8TiledMMAINS4_8MMA_AtomIJNS4_4SM904GMMA27MMA_64x256x32_S32S8S8_SS_TNEEEENS4_6LayoutINS5_IJSC_SB_SB_EEENS5_IJSB_NSA_ILi0EEEST_EEEEENS5_IJNS4_10UnderscoreESW_SW_EEEEENS4_23SM90_TMA_LOAD_MULTICASTENS4_14ComposedLayoutINS4_7SwizzleILi2ELi4ELi3EEENS4_18smem_ptr_flag_bitsILi8EEENSR_INS5_IJNSA_ILi8EEESI_EEENS5_IJSI_SB_EEEEEEEvNS4_8identityENS4_13SM90_TMA_LOADES19_vS1A_EENS_8epilogue10collective6detail29Sm90TmaWarpSpecializedAdapterINS1E_15DefaultEpilogueIaSK_SK_NS1D_6thread17LinearCombinationIaLi1EiiLNS1I_9ScaleType4KindE0ELNS_15FloatRoundStyleE2EaEENS1_15EpilogueDefaultEEEEEvvEEEEvNT_6ParamsE,"",@"SHT_CUDA_INFO"
	.sectionflags	@""
	.align	4


	//----- nvinfo : EIATTR_CUDA_API_VERSION
	.align		4
        /*0000*/ 	.byte	0x04, 0x37
        /*0002*/ 	.short	(.L_21 - .L_20)
.L_20:
        /*0004*/ 	.word	0x00000082


	//----- nvinfo : EIATTR_KPARAM_INFO
	.align		4
.L_21:
        /*0008*/ 	.byte	0x04, 0x17
        /*000a*/ 	.short	(.L_23 - .L_22)
.L_22:
        /*000c*/ 	.word	0x00000000
        /*0010*/ 	.short	0x0000
        /*0012*/ 	.short	0x0070
        /*0014*/ 	.byte	0x00, 0xf0, 0x01, 0x10


	//----- nvinfo : EIATTR_SPARSE_MMA_MASK
	.align		4
.L_23:
        /*0018*/ 	.byte	0x03, 0x50
        /*001a*/ 	.short	0x0000


	//----- nvinfo : EIATTR_MAXREG_COUNT
	.align		4
        /*001c*/ 	.byte	0x03, 0x1b
        /*001e*/ 	.short	0x00a8


	//----- nvinfo : EIATTR_NUM_BARRIERS
	.align		4
        /*0020*/ 	.byte	0x02, 0x4c
        /*0022*/ 	.byte	0x01
	.zero		1


	//----- nvinfo : EIATTR_EXTERNS
	.align		4
        /*0024*/ 	.byte	0x04, 0x0f
        /*0026*/ 	.short	(.L_25 - .L_24)


	//   ....[0]....
	.align		4
.L_24:
        /*0028*/ 	.word	index@(__assertfail)


	//----- nvinfo : EIATTR_MERCURY_ISA_VERSION
	.align		4
.L_25:
        /*002c*/ 	.byte	0x03, 0x5f
        /*002e*/ 	.short	0x0101


	//----- nvinfo : EIATTR_INT_WARP_WIDE_INSTR_OFFSETS
	.align		4
        /*0030*/ 	.byte	0x04, 0x31
        /*0032*/ 	.short	(.L_27 - .L_26)


	//   ....[0]....
.L_26:
        /*0034*/ 	.word	0x00000500


	//   ....[1]....
        /*0038*/ 	.word	0x00000520


	//   ....[2]....
        /*003c*/ 	.word	0x000006e0


	//----- nvinfo : EIATTR_COOP_GROUP_MASK_REGIDS
	.align		4
.L_27:
        /*0040*/ 	.byte	0x04, 0x29
        /*0042*/ 	.short	(.L_29 - .L_28)


	//   ....[0]....
.L_28:
        /*0044*/ 	.word	0xffffffff


	//   ....[1]....
        /*0048*/ 	.word	0xffffffff


	//   ....[2]....
        /*004c*/ 	.word	0xffffffff


	//   ....[3]....
        /*0050*/ 	.word	0xffffffff


	//   ....[4]....
        /*0054*/ 	.word	0xffffffff


	//   ....[5]....
        /*0058*/ 	.word	0xffffffff


	//----- nvinfo : EIATTR_COOP_GROUP_INSTR_OFFSETS
	.align		4
.L_29:
        /*005c*/ 	.byte	0x04, 0x28
        /*005e*/ 	.short	(.L_31 - .L_30)


	//   ....[0]....
.L_30:
        /*0060*/ 	.word	0x00000060


	//   ....[1]....
        /*0064*/ 	.word	0x00000070


	//   ....[2]....
        /*0068*/ 	.word	0x00000130


	//   ....[3]....
        /*006c*/ 	.word	0x000003a0


	//   ....[4]....
        /*0070*/ 	.word	0x00000850


	//   ....[5]....
        /*0074*/ 	.word	0x00001290


	//----- nvinfo : EIATTR_REG_RECONFIG
	.align		4
.L_31:
        /*0078*/ 	.byte	0x01, 0x54
	.zero		2


	//----- nvinfo : EIATTR_SYSCALL_OFFSETS
	.align		4
        /*007c*/ 	.byte	0x04, 0x46
        /*007e*/ 	.short	(.L_33 - .L_32)


	//   ....[0]....
.L_32:
        /*0080*/ 	.word	0x00001450


	//----- nvinfo : EIATTR_MBARRIER_INSTR_OFFSETS
	.align		4
.L_33:
        /*0084*/ 	.byte	0x04, 0x39
        /*0086*/ 	.short	(.L_35 - .L_34)


	//   ....[0]....
.L_34:
        /*0088*/ 	.word	0x00000250
        /*008c*/ 	.word	0x000000ff
        /*0090*/ 	.word	0x00000000
        /*0094*/ 	.short	0x0100
        /*0096*/ 	.byte	0x08
	.zero		1


	//   ....[1]....
        /*0098*/ 	.word	0x00000260
        /*009c*/ 	.word	0x000000ff
        /*00a0*/ 	.word	0x00000048
        /*00a4*/ 	.short	0x0100
        /*00a6*/ 	.byte	0x08
	.zero		1


	//   ....[2]....
        /*00a8*/ 	.word	0x00000270
        /*00ac*/ 	.word	0x000000ff
        /*00b0*/ 	.word	0x00000008
        /*00b4*/ 	.short	0x0100
        /*00b6*/ 	.byte	0x08
	.zero		1


	//   ....[3]....
        /*00b8*/ 	.word	0x00000280
        /*00bc*/ 	.word	0x000000ff
        /*00c0*/ 	.word	0x00000050
        /*00c4*/ 	.short	0x0100
        /*00c6*/ 	.byte	0x08
	.zero		1


	//   ....[4]....
        /*00c8*/ 	.word	0x00000290
        /*00cc*/ 	.word	0x000000ff
        /*00d0*/ 	.word	0x00000010
        /*00d4*/ 	.short	0x0100
        /*00d6*/ 	.byte	0x08
	.zero		1


	//   ....[5]....
        /*00d8*/ 	.word	0x000002a0
        /*00dc*/ 	.word	0x000000ff
        /*00e0*/ 	.word	0x00000058
        /*00e4*/ 	.short	0x0100
        /*00e6*/ 	.byte	0x08
	.zero		1


	//   ....[6]....
        /*00e8*/ 	.word	0x000002b0
        /*00ec*/ 	.word	0x000000ff
        /*00f0*/ 	.word	0x00000018
        /*00f4*/ 	.short	0x0100
        /*00f6*/ 	.byte	0x08
	.zero		1


	//   ....[7]....
        /*00f8*/ 	.word	0x000002c0
        /*00fc*/ 	.word	0x000000ff
        /*0100*/ 	.word	0x00000060
        /*0104*/ 	.short	0x0100
        /*0106*/ 	.byte	0x08
	.zero		1


	//   ....[8]....
        /*0108*/ 	.word	0x000002d0
        /*010c*/ 	.word	0x000000ff
        /*0110*/ 	.word	0x00000020
        /*0114*/ 	.short	0x0100
        /*0116*/ 	.byte	0x08
	.zero		1


	//   ....[9]....
        /*0118*/ 	.word	0x000002e0
        /*011c*/ 	.word	0x000000ff
        /*0120*/ 	.word	0x00000068
        /*0124*/ 	.short	0x0100
        /*0126*/ 	.byte	0x08
	.zero		1


	//   ....[10]....
        /*0128*/ 	.word	0x000002f0
        /*012c*/ 	.word	0x000000ff
        /*0130*/ 	.word	0x00000028
        /*0134*/ 	.short	0x0100
        /*0136*/ 	.byte	0x08
	.zero		1


	//   ....[11]....
        /*0138*/ 	.word	0x00000300
        /*013c*/ 	.word	0x000000ff
        /*0140*/ 	.word	0x00000070
        /*0144*/ 	.short	0x0100
        /*0146*/ 	.byte	0x08
	.zero		1


	//   ....[12]....
        /*0148*/ 	.word	0x00000310
        /*014c*/ 	.word	0x000000ff
        /*0150*/ 	.word	0x00000030
        /*0154*/ 	.short	0x0100
        /*0156*/ 	.byte	0x08
	.zero		1


	//   ....[13]....
        /*0158*/ 	.word	0x00000320
        /*015c*/ 	.word	0x000000ff
        /*0160*/ 	.word	0x00000078
        /*0164*/ 	.short	0x0100
        /*0166*/ 	.byte	0x08
	.zero		1


	//   ....[14]....
        /*0168*/ 	.word	0x00000330
        /*016c*/ 	.word	0x000000ff
        /*0170*/ 	.word	0x00000038
        /*0174*/ 	.short	0x0100
        /*0176*/ 	.byte	0x08
	.zero		1


	//   ....[15]....
        /*0178*/ 	.word	0x00000340
        /*017c*/ 	.word	0x000000ff
        /*0180*/ 	.word	0x00000080
        /*0184*/ 	.short	0x0100
        /*0186*/ 	.byte	0x08
	.zero		1


	//   ....[16]....
        /*0188*/ 	.word	0x00000350
        /*018c*/ 	.word	0x000000ff
        /*0190*/ 	.word	0x00000040
        /*0194*/ 	.short	0x0100
        /*0196*/ 	.byte	0x08
	.zero		1


	//   ....[17]....
        /*0198*/ 	.word	0x00000360
        /*019c*/ 	.word	0x000000ff
        /*01a0*/ 	.word	0x00000088
        /*01a4*/ 	.short	0x0100
        /*01a6*/ 	.byte	0x08
	.zero		1


	//   ....[18]....
        /*01a8*/ 	.word	0x00000790
        /*01ac*/ 	.word	0x000000ff
        /*01b0*/ 	.word	0x000000a0
        /*01b4*/ 	.short	0x0100
        /*01b6*/ 	.byte	0x06
	.zero		1


	//   ....[19]....
        /*01b8*/ 	.word	0x00000800
        /*01bc*/ 	.word	0x000000ff
        /*01c0*/ 	.word	0x000000a8
        /*01c4*/ 	.short	0x0100
        /*01c6*/ 	.byte	0x06
	.zero		1


	//   ....[20]....
        /*01c8*/ 	.word	0x00001520
        /*01cc*/ 	.word	0x00000003
        /*01d0*/ 	.word	0x00000000
        /*01d4*/ 	.short	0x010a
        /*01d6*/ 	.byte	0x3f
	.zero		1


	//   ....[21]....
        /*01d8*/ 	.word	0x00001560
        /*01dc*/ 	.word	0x00000003
        /*01e0*/ 	.word	0x00000000
        /*01e4*/ 	.short	0x010a
        /*01e6*/ 	.byte	0x3f
	.zero		1


	//   ....[22]....
        /*01e8*/ 	.word	0x00001830
        /*01ec*/ 	.word	0x00000005
        /*01f0*/ 	.word	0x00000000
        /*01f4*/ 	.short	0x010a
        /*01f6*/ 	.byte	0x3f
	.zero		1


	//   ....[23]....
        /*01f8*/ 	.word	0x00001870
        /*01fc*/ 	.word	0x00000005
        /*0200*/ 	.word	0x00000000
        /*0204*/ 	.short	0x010a
        /*0206*/ 	.byte	0x3f
	.zero		1


	//   ....[24]....
        /*0208*/ 	.word	0x000019d0
        /*020c*/ 	.word	0x00000004
        /*0210*/ 	.word	0x00000000
        /*0214*/ 	.short	0x0101
        /*0216*/ 	.byte	0x3f
	.zero		1


	//   ....[25]....
        /*0218*/ 	.word	0x00001bf0
        /*021c*/ 	.word	0x00000000
        /*0220*/ 	.word	0x00000000
        /*0224*/ 	.short	0x0101
        /*0226*/ 	.byte	0x3f
	.zero		1


	//   ....[26]....
        /*0228*/ 	.word	0x00009100
        /*022c*/ 	.word	0x00000017
        /*0230*/ 	.word	0x00000048
        /*0234*/ 	.short	0x010a
        /*0236*/ 	.byte	0x3f
	.zero		1


	//   ....[27]....
        /*0238*/ 	.word	0x00009470
        /*023c*/ 	.word	0x00000003
        /*0240*/ 	.word	0x000000a8
        /*0244*/ 	.short	0x0101
        /*0246*/ 	.byte	0x3f
	.zero		1


	//   ....[28]....
        /*0248*/ 	.word	0x00009bd0
        /*024c*/ 	.word	0x00000007
        /*0250*/ 	.word	0x00000000
        /*0254*/ 	.short	0x010a
        /*0256*/ 	.byte	0x3f
	.zero		1


	//   ....[29]....
        /*0258*/ 	.word	0x00009c50
        /*025c*/ 	.word	0x00000008
        /*0260*/ 	.word	0x00000000
        /*0264*/ 	.short	0x010a
        /*0266*/ 	.byte	0x3f
	.zero		1


	//   ....[30]....
        /*0268*/ 	.word	0x00009ce0
        /*026c*/ 	.word	0x00000009
        /*0270*/ 	.word	0x00000000
        /*0274*/ 	.short	0x010a
        /*0276*/ 	.byte	0x3f
	.zero		1


	//   ....[31]....
        /*0278*/ 	.word	0x00009d70
        /*027c*/ 	.word	0x00000008
        /*0280*/ 	.word	0x00000000
        /*0284*/ 	.short	0x010a
        /*0286*/ 	.byte	0x3f
	.zero		1


	//   ....[32]....
        /*0288*/ 	.word	0x00009e00
        /*028c*/ 	.word	0x00000009
        /*0290*/ 	.word	0x00000000
        /*0294*/ 	.short	0x010a
        /*0296*/ 	.byte	0x3f
	.zero		1


	//   ....[33]....
        /*0298*/ 	.word	0x00009e90
        /*029c*/ 	.word	0x00000008
        /*02a0*/ 	.word	0x00000000
        /*02a4*/ 	.short	0x010a
        /*02a6*/ 	.byte	0x3f
	.zero		1


	//   ....[34]....
        /*02a8*/ 	.word	0x00009f20
        /*02ac*/ 	.word	0x00000009
        /*02b0*/ 	.word	0x00000000
        /*02b4*/ 	.short	0x010a
        /*02b6*/ 	.byte	0x3f
	.zero		1


	//   ....[35]....
        /*02b8*/ 	.word	0x00009fb0
        /*02bc*/ 	.word	0x00000006
        /*02c0*/ 	.word	0x00000000
        /*02c4*/ 	.short	0x010a
        /*02c6*/ 	.byte	0x3f
	.zero		1


	//   ....[36]....
        /*02c8*/ 	.word	0x0000a040
        /*02cc*/ 	.word	0x00000003
        /*02d0*/ 	.word	0x00000000
        /*02d4*/ 	.short	0x010a
        /*02d6*/ 	.byte	0x3f
	.zero		1


	//   ....[37]....
        /*02d8*/ 	.word	0x0000a0a0
        /*02dc*/ 	.word	0x00000003
        /*02e0*/ 	.word	0x00000000
        /*02e4*/ 	.short	0x010a
        /*02e6*/ 	.byte	0x3f
	.zero		1


	//   ....[38]....
        /*02e8*/ 	.word	0x0000a0f0
        /*02ec*/ 	.word	0x00000005
        /*02f0*/ 	.word	0x00000000
        /*02f4*/ 	.short	0x010a
        /*02f6*/ 	.byte	0x3f
	.zero		1


	//   ....[39]....
        /*02f8*/ 	.word	0x0000a1c0
        /*02fc*/ 	.word	0x00000017
        /*0300*/ 	.word	0x00000048
        /*0304*/ 	.short	0x010a
        /*0306*/ 	.byte	0x3f
	.zero		1


	//   ....[40]....
        /*0308*/ 	.word	0x0000a290
        /*030c*/ 	.word	0x00000007
        /*0310*/ 	.word	0x00000000
        /*0314*/ 	.short	0x010a
        /*0316*/ 	.byte	0x3f
	.zero		1


	//   ....[41]....
        /*0318*/ 	.word	0x0000a2e0
        /*031c*/ 	.word	0x00000008
        /*0320*/ 	.word	0x00000000
        /*0324*/ 	.short	0x010a
        /*0326*/ 	.byte	0x3f
	.zero		1


	//   ....[42]....
        /*0328*/ 	.word	0x0000a330
        /*032c*/ 	.word	0x00000009
        /*0330*/ 	.word	0x00000000
        /*0334*/ 	.short	0x010a
        /*0336*/ 	.byte	0x3f
	.zero		1


	//   ....[43]....
        /*0338*/ 	.word	0x0000a380
        /*033c*/ 	.word	0x00000008
        /*0340*/ 	.word	0x00000000
        /*0344*/ 	.short	0x010a
        /*0346*/ 	.byte	0x3f
	.zero		1


	//   ....[44]....
        /*0348*/ 	.word	0x0000a3d0
        /*034c*/ 	.word	0x00000009
        /*0350*/ 	.word	0x00000000
        /*0354*/ 	.short	0x010a
        /*0356*/ 	.byte	0x3f
	.zero		1


	//   ....[45]....
        /*0358*/ 	.word	0x0000a420
        /*035c*/ 	.word	0x00000008
        /*0360*/ 	.word	0x00000000
        /*0364*/ 	.short	0x010a
        /*0366*/ 	.byte	0x3f
	.zero		1


	//   ....[46]....
        /*0368*/ 	.word	0x0000a470
        /*036c*/ 	.word	0x00000009
        /*0370*/ 	.word	0x00000000
        /*0374*/ 	.short	0x010a
        /*0376*/ 	.byte	0x3f
	.zero		1


	//   ....[47]....
        /*0378*/ 	.word	0x0000a4c0
        /*037c*/ 	.word	0x00000006
        /*0380*/ 	.word	0x00000000
        /*0384*/ 	.short	0x010a
        /*0386*/ 	.byte	0x3f
	.zero		1


	//----- nvinfo : EIATTR_NUM_MBARRIERS
	.align		4
.L_35:
        /*0388*/ 	.byte	0x03, 0x38
        /*038a*/ 	.short	0x0014


	//----- nvinfo : EIATTR_EXIT_INSTR_OFFSETS
	.align		4
        /*038c*/ 	.byte	0x04, 0x1c
        /*038e*/ 	.short	(.L_37 - .L_36)


	//   ....[0]....
.L_36:
        /*0390*/ 	.word	0x000009b0


	//   ....[1]....
        /*0394*/ 	.word	0x000011d0


	//   ....[2]....
        /*0398*/ 	.word	0x00008810


	//   ....[3]....
        /*039c*/ 	.word	0x00008d70


	//   ....[4]....
        /*03a0*/ 	.word	0x0000a090


	//----- nvinfo : EIATTR_MAX_THREADS
	.align		4
.L_37:
        /*03a4*/ 	.byte	0x04, 0x05
        /*03a6*/ 	.short	(.L_39 - .L_38)
.L_38:
        /*03a8*/ 	.word	0x00000180
        /*03ac*/ 	.word	0x00000001
        /*03b0*/ 	.word	0x00000001


	//----- nvinfo : EIATTR_CRS_STACK_SIZE
	.align		4
.L_39:
        /*03b4*/ 	.byte	0x04, 0x1e
        /*03b6*/ 	.short	(.L_41 - .L_40)
.L_40:
        /*03b8*/ 	.word	0x00000000


	//----- nvinfo : EIATTR_CBANK_PARAM_SIZE
	.align		4
.L_41:
        /*03bc*/ 	.byte	0x03, 0x19
        /*03be*/ 	.short	0x0470


	//----- nvinfo : EIATTR_PARAM_CBANK
	.align		4
        /*03c0*/ 	.byte	0x04, 0x0a
        /*03c2*/ 	.short	(.L_43 - .L_42)
	.align		4
.L_42:
        /*03c4*/ 	.word	index@(.nv.constant0._ZN7cutlass13device_kernelINS_4gemm6kernel13GemmUniversalIN4cute5tupleIJiiiiEEENS1_10collective13CollectiveMmaINS1_34MainloopSm90TmaGmmaWarpSpecializedILi9ENS5_IJNS4_1CILi1EEENSA_ILi2EEESB_EEENS1_35KernelTmaWarpSpecializedCooperativeEEENS5_IJNSA_ILi128EEENSA_ILi256EEENSA_ILi64EEEEEEaNS5_IJlSB_lEEEaSK_NS4_8TiledMMAINS4_8MMA_AtomIJNS4_4SM904GMMA27MMA_64x256x32_S32S8S8_SS_TNEEEENS4_6LayoutINS5_IJSC_SB_SB_EEENS5_IJSB_NSA_ILi0EEEST_EEEEENS5_IJNS4_10UnderscoreESW_SW_EEEEENS4_23SM90_TMA_LOAD_MULTICASTENS4_14ComposedLayoutINS4_7SwizzleILi2ELi4ELi3EEENS4_18smem_ptr_flag_bitsILi8EEENSR_INS5_IJNSA_ILi8EEESI_EEENS5_IJSI_SB_EEEEEEEvNS4_8identityENS4_13SM90_TMA_LOADES19_vS1A_EENS_8epilogue10collective6detail29Sm90TmaWarpSpecializedAdapterINS1E_15DefaultEpilogueIaSK_SK_NS1D_6thread17LinearCombinationIaLi1EiiLNS1I_9ScaleType4KindE0ELNS_15FloatRoundStyleE2EaEENS1_15EpilogueDefaultEEEEEvvEEEEvNT_6ParamsE)
        /*03c8*/ 	.short	0x0210
        /*03ca*/ 	.short	0x0470


	//----- nvinfo : EIATTR_SW_WAR
	.align		4
.L_43:
        /*03cc*/ 	.byte	0x04, 0x36
        /*03ce*/ 	.short	(.L_45 - .L_44)
.L_44:
        /*03d0*/ 	.word	0x00000008
.L_45:


//--------------------- .nv.callgraph             --------------------------
	.section	.nv.callgraph,"",@"SHT_CUDA_CALLGRAPH"
	.align	4
	.sectionentsize	8
	.align		4
        /*0000*/ 	.word	0x00000000
	.align		4
        /*0004*/ 	.word	0xffffffff
	.align		4
        /*0008*/ 	.word	index@(_ZN7cutlass13device_kernelINS_4gemm6kernel13GemmUniversalIN4cute5tupleIJiiiiEEENS1_10collective13CollectiveMmaINS1_34MainloopSm90TmaGmmaWarpSpecializedILi9ENS5_IJNS4_1CILi1EEENSA_ILi2EEESB_EEENS1_35KernelTmaWarpSpecializedCooperativeEEENS5_IJNSA_ILi128EEENSA_ILi256EEENSA_ILi64EEEEEEaNS5_IJlSB_lEEEaSK_NS4_8TiledMMAINS4_8MMA_AtomIJNS4_4SM904GMMA27MMA_64x256x32_S32S8S8_SS_TNEEEENS4_6LayoutINS5_IJSC_SB_SB_EEENS5_IJSB_NSA_ILi0EEEST_EEEEENS5_IJNS4_10UnderscoreESW_SW_EEEEENS4_23SM90_TMA_LOAD_MULTICASTENS4_14ComposedLayoutINS4_7SwizzleILi2ELi4ELi3EEENS4_18smem_ptr_flag_bitsILi8EEENSR_INS5_IJNSA_ILi8EEESI_EEENS5_IJSI_SB_EEEEEEEvNS4_8identityENS4_13SM90_TMA_LOADES19_vS1A_EENS_8epilogue10collective6detail29Sm90TmaWarpSpecializedAdapterINS1E_15DefaultEpilogueIaSK_SK_NS1D_6thread17LinearCombinationIaLi1EiiLNS1I_9ScaleType4KindE0ELNS_15FloatRoundStyleE2EaEENS1_15EpilogueDefaultEEEEEvvEEEEvNT_6ParamsE)
	.align		4
        /*000c*/ 	.word	index@(__assertfail)
	.align		4
        /*0010*/ 	.word	0x00000000
	.align		4
        /*0014*/ 	.word	0xfffffffe
	.align		4
        /*0018*/ 	.word	0x00000000
	.align		4
        /*001c*/ 	.word	0xfffffffd
	.align		4
        /*0020*/ 	.word	0x00000000
	.align		4
        /*0024*/ 	.word	0xfffffffc


//--------------------- .nv.constant4             --------------------------
	.section	.nv.constant4,"a",@progbits
	.align	8
	.align		8
.nv.constant4:
        /*0000*/ 	.dword	__assertfail
	.align		8
        /*0008*/ 	.dword	__unnamed_1
	.align		8
        /*0010*/ 	.dword	_ZN39_INTERNAL_d48f5d2b_4_k_cu_7f7eccd9_43704cuda3std3__45__cpo5beginE
	.align		8
        /*0018*/ 	.dword	_ZN39_INTERNAL_d48f5d2b_4_k_cu_7f7eccd9_43704cuda3std3__45__cpo3endE
	.align		8
        /*0020*/ 	.dword	_ZN39_INTERNAL_d48f5d2b_4_k_cu_7f7eccd9_43704cuda3std3__45__cpo6cbeginE
	.align		8
        /*0028*/ 	.dword	_ZN39_INTERNAL_d48f5d2b_4_k_cu_7f7eccd9_43704cuda3std3__45__cpo4cendE
	.align		8
        /*0030*/ 	.dword	_ZN39_INTERNAL_d48f5d2b_4_k_cu_7f7eccd9_43704cuda3std3__441_GLOBAL__N__d48f5d2b_4_k_cu_7f7eccd9_43706ignoreE
	.align		8
        /*0038*/ 	.dword	_ZN39_INTERNAL_d48f5d2b_4_k_cu_7f7eccd9_43704cuda3std3__419piecewise_constructE
	.align		8
        /*0040*/ 	.dword	_ZN39_INTERNAL_d48f5d2b_4_k_cu_7f7eccd9_43704cuda3std3__48in_placeE
	.align		8
        /*0048*/ 	.dword	_ZN39_INTERNAL_d48f5d2b_4_k_cu_7f7eccd9_43704cuda3std6ranges3__45__cpo4swapE
	.align		8
        /*0050*/ 	.dword	_ZN39_INTERNAL_d48f5d2b_4_k_cu_7f7eccd9_43704cuda3std6ranges3__45__cpo9iter_moveE
	.align		8
        /*0058*/ 	.dword	_ZN39_INTERNAL_d48f5d2b_4_k_cu_7f7eccd9_43704cute7productE
	.align		8
        /*0060*/ 	.dword	_ZN39_INTERNAL_d48f5d2b_4_k_cu_7f7eccd9_43704cute1_E
	.align		8
        /*0068*/ 	.dword	$str$22
	.align		8
        /*0070*/ 	.dword	$str$23


//--------------------- .text._ZN7cutlass13device_kernelINS_4gemm6kernel13GemmUniversalIN4cute5tupleIJiiiiEEENS1_10collective13CollectiveMmaINS1_34MainloopSm90TmaGmmaWarpSpecializedILi9ENS5_IJNS4_1CILi1EEENSA_ILi2EEESB_EEENS1_35KernelTmaWarpSpecializedCooperativeEEENS5_IJNSA_ILi128EEENSA_ILi256EEENSA_ILi64EEEEEEaNS5_IJlSB_lEEEaSK_NS4_8TiledMMAINS4_8MMA_AtomIJNS4_4SM904GMMA27MMA_64x256x32_S32S8S8_SS_TNEEEENS4_6LayoutINS5_IJSC_SB_SB_EEENS5_IJSB_NSA_ILi0EEEST_EEEEENS5_IJNS4_10UnderscoreESW_SW_EEEEENS4_23SM90_TMA_LOAD_MULTICASTENS4_14ComposedLayoutINS4_7SwizzleILi2ELi4ELi3EEENS4_18smem_ptr_flag_bitsILi8EEENSR_INS5_IJNSA_ILi8EEESI_EEENS5_IJSI_SB_EEEEEEEvNS4_8identityENS4_13SM90_TMA_LOADES19_vS1A_EENS_8epilogue10collective6detail29Sm90TmaWarpSpecializedAdapterINS1E_15DefaultEpilogueIaSK_SK_NS1D_6thread17LinearCombinationIaLi1EiiLNS1I_9ScaleType4KindE0ELNS_15FloatRoundStyleE2EaEENS1_15EpilogueDefaultEEEEEvvEEEEvNT_6ParamsE --------------------------
	.section	.text._ZN7cutlass13device_kernelINS_4gemm6kernel13GemmUniversalIN4cute5tupleIJiiiiEEENS1_10collective13CollectiveMmaINS1_34MainloopSm90TmaGmmaWarpSpecializedILi9ENS5_IJNS4_1CILi1EEENSA_ILi2EEESB_EEENS1_35KernelTmaWarpSpecializedCooperativeEEENS5_IJNSA_ILi128EEENSA_ILi256EEENSA_ILi64EEEEEEaNS5_IJlSB_lEEEaSK_NS4_8TiledMMAINS4_8MMA_AtomIJNS4_4SM904GMMA27MMA_64x256x32_S32S8S8_SS_TNEEEENS4_6LayoutINS5_IJSC_SB_SB_EEENS5_IJSB_NSA_ILi0EEEST_EEEEENS5_IJNS4_10UnderscoreESW_SW_EEEEENS4_23SM90_TMA_LOAD_MULTICASTENS4_14ComposedLayoutINS4_7SwizzleILi2ELi4ELi3EEENS4_18smem_ptr_flag_bitsILi8EEENSR_INS5_IJNSA_ILi8EEESI_EEENS5_IJSI_SB_EEEEEEEvNS4_8identityENS4_13SM90_TMA_LOADES19_vS1A_EENS_8epilogue10collective6detail29Sm90TmaWarpSpecializedAdapterINS1E_15DefaultEpilogueIaSK_SK_NS1D_6thread17LinearCombinationIaLi1EiiLNS1I_9ScaleType4KindE0ELNS_15FloatRoundStyleE2EaEENS1_15EpilogueDefaultEEEEEvvEEEEvNT_6ParamsE,"ax",@progbits
	.align	128
.text._ZN7cutlass13device_kernelINS_4gemm6kernel13GemmUniversalIN4cute5tupleIJiiiiEEENS1_10collective13CollectiveMmaINS1_34MainloopSm90TmaGmmaWarpSpecializedILi9ENS5_IJNS4_1CILi1EEENSA_ILi2EEESB_EEENS1_35KernelTmaWarpSpecializedCooperativeEEENS5_IJNSA_ILi128EEENSA_ILi256EEENSA_ILi64EEEEEEaNS5_IJlSB_lEEEaSK_NS4_8TiledMMAINS4_8MMA_AtomIJNS4_4SM904GMMA27MMA_64x256x32_S32S8S8_SS_TNEEEENS4_6LayoutINS5_IJSC_SB_SB_EEENS5_IJSB_NSA_ILi0EEEST_EEEEENS5_IJNS4_10UnderscoreESW_SW_EEEEENS4_23SM90_TMA_LOAD_MULTICASTENS4_14ComposedLayoutINS4_7SwizzleILi2ELi4ELi3EEENS4_18smem_ptr_flag_bitsILi8EEENSR_INS5_IJNSA_ILi8EEESI_EEENS5_IJSI_SB_EEEEEEEvNS4_8identityENS4_13SM90_TMA_LOADES19_vS1A_EENS_8epilogue10collective6detail29Sm90TmaWarpSpecializedAdapterINS1E_15DefaultEpilogueIaSK_SK_NS1D_6thread17LinearCombinationIaLi1EiiLNS1I_9ScaleType4KindE0ELNS_15FloatRoundStyleE2EaEENS1_15EpilogueDefaultEEEEEvvEEEEvNT_6ParamsE:
        .type           _ZN7cutlass13device_kernelINS_4gemm6kernel13GemmUniversalIN4cute5tupleIJiiiiEEENS1_10collective13CollectiveMmaINS1_34MainloopSm90TmaGmmaWarpSpecializedILi9ENS5_IJNS4_1CILi1EEENSA_ILi2EEESB_EEENS1_35KernelTmaWarpSpecializedCooperativeEEENS5_IJNSA_ILi128EEENSA_ILi256EEENSA_ILi64EEEEEEaNS5_IJlSB_lEEEaSK_NS4_8TiledMMAINS4_8MMA_AtomIJNS4_4SM904GMMA27MMA_64x256x32_S32S8S8_SS_TNEEEENS4_6LayoutINS5_IJSC_SB_SB_EEENS5_IJSB_NSA_ILi0EEEST_EEEEENS5_IJNS4_10UnderscoreESW_SW_EEEEENS4_23SM90_TMA_LOAD_MULTICASTENS4_14ComposedLayoutINS4_7SwizzleILi2ELi4ELi3EEENS4_18smem_ptr_flag_bitsILi8EEENSR_INS5_IJNSA_ILi8EEESI_EEENS5_IJSI_SB_EEEEEEEvNS4_8identityENS4_13SM90_TMA_LOADES19_vS1A_EENS_8epilogue10collective6detail29Sm90TmaWarpSpecializedAdapterINS1E_15DefaultEpilogueIaSK_SK_NS1D_6thread17LinearCombinationIaLi1EiiLNS1I_9ScaleType4KindE0ELNS_15FloatRoundStyleE2EaEENS1_15EpilogueDefaultEEEEEvvEEEEvNT_6ParamsE,@function
        .size           _ZN7cutlass13device_kernelINS_4gemm6kernel13GemmUniversalIN4cute5tupleIJiiiiEEENS1_10collective13CollectiveMmaINS1_34MainloopSm90TmaGmmaWarpSpecializedILi9ENS5_IJNS4_1CILi1EEENSA_ILi2EEESB_EEENS1_35KernelTmaWarpSpecializedCooperativeEEENS5_IJNSA_ILi128EEENSA_ILi256EEENSA_ILi64EEEEEEaNS5_IJlSB_lEEEaSK_NS4_8TiledMMAINS4_8MMA_AtomIJNS4_4SM904GMMA27MMA_64x256x32_S32S8S8_SS_TNEEEENS4_6LayoutINS5_IJSC_SB_SB_EEENS5_IJSB_NSA_ILi0EEEST_EEEEENS5_IJNS4_10UnderscoreESW_SW_EEEEENS4_23SM90_TMA_LOAD_MULTICASTENS4_14ComposedLayoutINS4_7SwizzleILi2ELi4ELi3EEENS4_18smem_ptr_flag_bitsILi8EEENSR_INS5_IJNSA_ILi8EEESI_EEENS5_IJSI_SB_EEEEEEEvNS4_8identityENS4_13SM90_TMA_LOADES19_vS1A_EENS_8epilogue10collective6detail29Sm90TmaWarpSpecializedAdapterINS1E_15DefaultEpilogueIaSK_SK_NS1D_6thread17LinearCombinationIaLi1EiiLNS1I_9ScaleType4KindE0ELNS_15FloatRoundStyleE2EaEENS1_15EpilogueDefaultEEEEEvvEEEEvNT_6ParamsE,(.L_x_342 - _ZN7cutlass13device_kernelINS_4gemm6kernel13GemmUniversalIN4cute5tupleIJiiiiEEENS1_10collective13CollectiveMmaINS1_34MainloopSm90TmaGmmaWarpSpecializedILi9ENS5_IJNS4_1CILi1EEENSA_ILi2EEESB_EEENS1_35KernelTmaWarpSpecializedCooperativeEEENS5_IJNSA_ILi128EEENSA_ILi256EEENSA_ILi64EEEEEEaNS5_IJlSB_lEEEaSK_NS4_8TiledMMAINS4_8MMA_AtomIJNS4_4SM904GMMA27MMA_64x256x32_S32S8S8_SS_TNEEEENS4_6LayoutINS5_IJSC_SB_SB_EEENS5_IJSB_NSA_ILi0EEEST_EEEEENS5_IJNS4_10UnderscoreESW_SW_EEEEENS4_23SM90_TMA_LOAD_MULTICASTENS4_14ComposedLayoutINS4_7SwizzleILi2ELi4ELi3EEENS4_18smem_ptr_flag_bitsILi8EEENSR_INS5_IJNSA_ILi8EEESI_EEENS5_IJSI_SB_EEEEEEEvNS4_8identityENS4_13SM90_TMA_LOADES19_vS1A_EENS_8epilogue10collective6detail29Sm90TmaWarpSpecializedAdapterINS1E_15DefaultEpilogueIaSK_SK_NS1D_6thread17LinearCombinationIaLi1EiiLNS1I_9ScaleType4KindE0ELNS_15FloatRoundStyleE2EaEENS1_15EpilogueDefaultEEEEEvvEEEEvNT_6ParamsE)
        .other          _ZN7cutlass13device_kernelINS_4gemm6kernel13GemmUniversalIN4cute5tupleIJiiiiEEENS1_10collective13CollectiveMmaINS1_34MainloopSm90TmaGmmaWarpSpecializedILi9ENS5_IJNS4_1CILi1EEENSA_ILi2EEESB_EEENS1_35KernelTmaWarpSpecializedCooperativeEEENS5_IJNSA_ILi128EEENSA_ILi256EEENSA_ILi64EEEEEEaNS5_IJlSB_lEEEaSK_NS4_8TiledMMAINS4_8MMA_AtomIJNS4_4SM904GMMA27MMA_64x256x32_S32S8S8_SS_TNEEEENS4_6LayoutINS5_IJSC_SB_SB_EEENS5_IJSB_NSA_ILi0EEEST_EEEEENS5_IJNS4_10UnderscoreESW_SW_EEEEENS4_23SM90_TMA_LOAD_MULTICASTENS4_14ComposedLayoutINS4_7SwizzleILi2ELi4ELi3EEENS4_18smem_ptr_flag_bitsILi8EEENSR_INS5_IJNSA_ILi8EEESI_EEENS5_IJSI_SB_EEEEEEEvNS4_8identityENS4_13SM90_TMA_LOADES19_vS1A_EENS_8epilogue10collective6detail29Sm90TmaWarpSpecializedAdapterINS1E_15DefaultEpilogueIaSK_SK_NS1D_6thread17LinearCombinationIaLi1EiiLNS1I_9ScaleType4KindE0ELNS_15FloatRoundStyleE2EaEENS1_15EpilogueDefaultEEEEEvvEEEEvNT_6ParamsE,@"STO_CUDA_ENTRY STV_DEFAULT"
_ZN7cutlass13device_kernelINS_4gemm6kernel13GemmUniversalIN4cute5tupleIJiiiiEEENS1_10collective13CollectiveMmaINS1_34MainloopSm90TmaGmmaWarpSpecializedILi9ENS5_IJNS4_1CILi1EEENSA_ILi2EEESB_EEENS1_35KernelTmaWarpSpecializedCooperativeEEENS5_IJNSA_ILi128EEENSA_ILi256EEENSA_ILi64EEEEEEaNS5_IJlSB_lEEEaSK_NS4_8TiledMMAINS4_8MMA_AtomIJNS4_4SM904GMMA27MMA_64x256x32_S32S8S8_SS_TNEEEENS4_6LayoutINS5_IJSC_SB_SB_EEENS5_IJSB_NSA_ILi0EEEST_EEEEENS5_IJNS4_10UnderscoreESW_SW_EEEEENS4_23SM90_TMA_LOAD_MULTICASTENS4_14ComposedLayoutINS4_7SwizzleILi2ELi4ELi3EEENS4_18smem_ptr_flag_bitsILi8EEENSR_INS5_IJNSA_ILi8EEESI_EEENS5_IJSI_SB_EEEEEEEvNS4_8identityENS4_13SM90_TMA_LOADES19_vS1A_EENS_8epilogue10collective6detail29Sm90TmaWarpSpecializedAdapterINS1E_15DefaultEpilogueIaSK_SK_NS1D_6thread17LinearCombinationIaLi1EiiLNS1I_9ScaleType4KindE0ELNS_15FloatRoundStyleE2EaEENS1_15EpilogueDefaultEEEEEvvEEEEvNT_6ParamsE:
[----:B------:R-:W0:Y:S01]  /*0000*/  LDC R1, c[0x0][0x28] ;  /* 0x00000a00ff017b82 */ /* 0x000e220000000800 */
[----:B------:R-:W1:Y:S01]  /*0010*/  S2R R18, SR_TID.X ;  /* 0x0000000000127919 */ /* 0x000e620000002100 */
[----:B------:R-:W-:Y:S01]  /*0020*/  ELECT P0, URZ, PT ;  /* 0x00000000003f782f */ /* 0x000fe20003800000 */
[----:B------:R-:W-:Y:S01]  /*0030*/  BSSY B0, `(.L_x_0) ;  /* 0x000000f000007945 */ /* 0x000fe20003800000 */
[--C-:B-1----:R-:W-:Y:S02]  /*0040*/  SHF.R.U32.HI R0, RZ, 0x5, R18.reuse ;  /* 0x00000005ff007819 */ /* 0x102fe40000011612 */
[----:B------:R-:W-:-:S03]  /*0050*/  SHF.R.U32.HI R3, RZ, 0x7, R18 ;  /* 0x00000007ff037819 */ /* 0x000fc60000011612 */
[----:B------:R-:W1:Y:S04]  /*0060*/  SHFL.IDX PT, R2, R0, RZ, 0x1f ;  /* 0x00001fff00027589 */ /* 0x000e6800000e0000 */
[----:B------:R2:W3:Y:S01]  /*0070*/  SHFL.IDX PT, R5, R3, RZ, 0x1f ;  /* 0x00001fff03057589 */ /* 0x0004e200000e0000 */
[----:B-1----:R-:W-:-:S13]  /*0080*/  ISETP.NE.OR P0, PT, R2, RZ, !P0 ;  /* 0x000000ff0200720c */ /* 0x002fda0004705670 */
[----:B0-23--:R-:W-:Y:S05]  /*0090*/  @P0 BRA `(.L_x_1) ;  /* 0x0000000000200947 */ /* 0x00dfea0003800000 */
[----:B------:R-:W-:Y:S02]  /*00a0*/  ULDC.64 UR4, c[0x0][0x198] ;  /* 0x0000660000047ab9 */ /* 0x000fe40000000a00 */
[----:B------:R-:W-:Y:S02]  /*00b0*/  UIADD3 UR6, UP0, UR4, 0xf0, URZ ;  /* 0x000000f004067890 */ /* 0x000fe4000ff1e03f */
[----:B------:R-:W-:Y:S02]  /*00c0*/  UIADD3 UR4, UP1, UR4, 0x1f0, URZ ;  /* 0x000001f004047890 */ /* 0x000fe4000ff3e03f */
[----:B------:R-:W-:Y:S02]  /*00d0*/  UIADD3.X UR7, URZ, UR5, URZ, UP0, !UPT ;  /* 0x000000053f077290 */ /* 0x000fe400087fe43f */
[----:B------:R-:W-:-:S07]  /*00e0*/  UIADD3.X UR5, URZ, UR5, URZ, UP1, !UPT ;  /* 0x000000053f057290 */ /* 0x000fce0008ffe43f */
[----:B------:R0:W-:Y:S02]  /*00f0*/  UTMACCTL.PF [UR6] ;  /* 0x00000000060079b9 */ /* 0x0001e40008040000 */
[----:B------:R0:W-:Y:S02]  /*0100*/  UTMACCTL.PF [UR4] ;  /* 0x00000000040079b9 */ /* 0x0001e40008040000 */
[----:B0-----:R-:W-:Y:S01]  /*0110*/  NOP ;  /* 0x0000000000007918 */ /* 0x001fe20000000000 */
.L_x_1:
[----:B------:R-:W-:Y:S05]  /*0120*/  BSYNC B0 ;  /* 0x0000000000007941 */ /* 0x000fea0003800000 */
.L_x_0:
[----:B------:R-:W0:Y:S02]  /*0130*/  SHFL.IDX PT, R3, R0, RZ, 0x1f ;  /* 0x00001fff00037589 */ /* 0x000e2400000e0000 */
[----:B0-----:R-:W-:-:S13]  /*0140*/  ISETP.NE.AND P0, PT, R3, RZ, PT ;  /* 0x000000ff0300720c */ /* 0x001fda0003f05270 */
[----:B------:R-:W-:Y:S05]  /*0150*/  @P0 BRA `(.L_x_2) ;  /* 0x00000000008c0947 */ /* 0x000fea0003800000 */
[----:B------:R-:W-:Y:S01]  /*0160*/  ELECT P0, URZ, PT ;  /* 0x00000000003f782f */ /* 0x000fe20003800000 */
[----:B------:R-:W-:-:S12]  /*0170*/  BSSY B0, `(.L_x_2) ;  /* 0x0000021000007945 */ /* 0x000fd80003800000 */
[----:B------:R-:W-:Y:S05]  /*0180*/  @!P0 BRA `(.L_x_3) ;  /* 0x00000000007c8947 */ /* 0x000fea0003800000 */
[----:B------:R-:W0:Y:S01]  /*0190*/  S2UR UR8, SR_CgaCtaId ;  /* 0x00000000000879c3 */ /* 0x000e220000008800 */
[----:B------:R-:W-:Y:S01]  /*01a0*/  UMOV UR4, 0x400 ;  /* 0x0000040000047882 */ /* 0x000fe20000000000 */
[----:B------:R-:W-:Y:S01]  /*01b0*/  UMOV UR5, 0x1 ;  /* 0x0000000100057882 */ /* 0x000fe20000000000 */
[----:B------:R-:W-:Y:S02]  /*01c0*/  UMOV UR6, 0x4 ;  /* 0x0000000400067882 */ /* 0x000fe40000000000 */
[----:B------:R-:W-:-:S04]  /*01d0*/  UIADD3 UR6, -UR6, 0x100000, URZ ;  /* 0x0010000006067890 */ /* 0x000fc8000fffe13f */
[----:B------:R-:W-:Y:S02]  /*01e0*/  USHF.L.U32 UR7, UR6, 0xb, URZ ;  /* 0x0000000b06077899 */ /* 0x000fe4000800063f */
[----:B------:R-:W-:Y:S02]  /*01f0*/  USHF.L.U32 UR6, UR6, 0x1, URZ ;  /* 0x0000000106067899 */ /* 0x000fe4000800063f */
[----:B0-----:R-:W-:Y:S02]  /*0200*/  ULEA UR8, UR8, UR4, 0x18 ;  /* 0x0000000408087291 */ /* 0x001fe4000f8ec03f */
[----:B------:R-:W-:-:S04]  /*0210*/  UIADD3 UR4, -UR5, 0x100000, URZ ;  /* 0x0010000005047890 */ /* 0x000fc8000fffe13f */
[----:B------:R-:W-:Y:S02]  /*0220*/  USHF.L.U32 UR5, UR4, 0xb, URZ ;  /* 0x0000000b04057899 */ /* 0x000fe4000800063f */
[----:B------:R-:W-:Y:S01]  /*0230*/  USHF.L.U32 UR4, UR4, 0x1, URZ ;  /* 0x0000000104047899 */ /* 0x000fe2000800063f */
[----:B------:R-:W0:Y:S11]  /*0240*/  FENCE.VIEW.ASYNC.S ;  /* 0x00000000000073c6 */ /* 0x000e360000000000 */
[----:B0-----:R0:W1:Y:S01]  /*0250*/  SYNCS.EXCH.64 URZ, [UR8], UR4 ;  /* 0x00000004083f75b2 */ /* 0x0010620008000100 */
[----:B------:R0:W2:Y:S01]  /*0260*/  SYNCS.EXCH.64 URZ, [UR8+0x48], UR6 ;  /* 0x00004806083f75b2 */ /* 0x0000a20008000100 */
[----:B------:R0:W3:Y:S01]  /*0270*/  SYNCS.EXCH.64 URZ, [UR8+0x8], UR4 ;  /* 0x00000804083f75b2 */ /* 0x0000e20008000100 */
[----:B------:R0:W4:Y:S01]  /*0280*/  SYNCS.EXCH.64 URZ, [UR8+0x50], UR6 ;  /* 0x00005006083f75b2 */ /* 0x0001220008000100 */
[----:B------:R0:W0:Y:S01]  /*0290*/  SYNCS.EXCH.64 URZ, [UR8+0x10], UR4 ;  /* 0x00001004083f75b2 */ /* 0x0000220008000100 */
        /* <DEDUP_REMOVED lines=13> */
[----:B------:R-:W-:Y:S01]  /*0370*/  NOP ;  /* 0x0000000000007918 */ /* 0x000fe20000000000 */
.L_x_3:
[----:B0-----:R-:W-:Y:S05]  /*0380*/  BSYNC B0 ;  /* 0x0000000000007941 */ /* 0x001fea0003800000 */
.L_x_2:
[----:B------:R-:W-:Y:S01]  /*0390*/  SHF.R.S32.HI R7, RZ, 0x1f, R18 ;  /* 0x0000001fff077819 */ /* 0x000fe20000011412 */
[----:B------:R-:W0:Y:S01]  /*03a0*/  SHFL.IDX PT, R0, R0, RZ, 0x1f ;  /* 0x00001fff00007589 */ /* 0x000e2200000e0000 */
[----:B------:R-:W5:Y:S01]  /*03b0*/  S2UR UR8, SR_CTAID.X ;  /* 0x00000000000879c3 */ /* 0x000f620000002500 */
[----:B------:R-:W-:Y:S02]  /*03c0*/  ELECT P0, URZ, PT ;  /* 0x00000000003f782f */ /* 0x000fe40003800000 */
[----:B------:R-:W-:Y:S01]  /*03d0*/  LEA.HI R7, R7, R18, RZ, 0x7 ;  /* 0x0000001207077211 */ /* 0x000fe200078f38ff */
[----:B------:R-:W1:Y:S01]  /*03e0*/  S2R R4, SR_CTAID.Y ;  /* 0x0000000000047919 */ /* 0x000e620000002600 */
[----:B------:R-:W-:Y:S01]  /*03f0*/  ULDC UR4, c[0x0][0x154] ;  /* 0x0000550000047ab9 */ /* 0x000fe20000000800 */
[----:B------:R-:W-:Y:S01]  /*0400*/  NOP ;  /* 0x0000000000007918 */ /* 0x000fe20000000000 */
[----:B------:R-:W-:Y:S01]  /*0410*/  LOP3.LUT R7, R7, 0xffffff80, RZ, 0xc0, !PT ;  /* 0xffffff8007077812 */ /* 0x000fe200078ec0ff */
[----:B------:R-:W-:Y:S01]  /*0420*/  NOP ;  /* 0x0000000000007918 */ /* 0x000fe20000000000 */
[----:B------:R-:W2:Y:S03]  /*0430*/  LDC R13, c[0x0][0x140] ;  /* 0x00005000ff0d7b82 */ /* 0x000ea60000000800 */
[----:B------:R-:W-:-:S05]  /*0440*/  IMAD.IADD R7, R18, 0x1, -R7 ;  /* 0x0000000112077824 */ /* 0x000fca00078e0a07 */
[----:B------:R-:W-:Y:S01]  /*0450*/  SHF.R.S32.HI R6, RZ, 0x1f, R7 ;  /* 0x0000001fff067819 */ /* 0x000fe20000011407 */
[----:B------:R-:W3:Y:S01]  /*0460*/  LDC R10, c[0x0][0x144] ;  /* 0x00005100ff0a7b82 */ /* 0x000ee20000000800 */
[----:B------:R-:W-:Y:S02]  /*0470*/  LOP3.LUT P2, RZ, R7, 0x7, RZ, 0xc0, !PT ;  /* 0x0000000707ff7812 */ /* 0x000fe4000784c0ff */
[----:B------:R-:W-:Y:S02]  /*0480*/  LEA.HI R6, R6, R7, RZ, 0x3 ;  /* 0x0000000706067211 */ /* 0x000fe400078f18ff */
[----:B0-----:R-:W-:Y:S02]  /*0490*/  ISETP.NE.OR P0, PT, R0, RZ, !P0 ;  /* 0x000000ff0000720c */ /* 0x001fe40004705670 */
[--C-:B------:R-:W-:Y:S02]  /*04a0*/  SHF.R.S32.HI R0, RZ, 0x3, R6.reuse ;  /* 0x00000003ff007819 */ /* 0x100fe40000011406 */
[----:B------:R-:W-:-:S02]  /*04b0*/  SHF.R.S32.HI R9, RZ, 0x1f, R6 ;  /* 0x0000001fff097819 */ /* 0x000fc40000011406 */
[----:B------:R-:W-:Y:S02]  /*04c0*/  SHF.R.S32.HI R6, RZ, 0x1f, R3 ;  /* 0x0000001fff067819 */ /* 0x000fe40000011403 */
[----:B------:R-:W-:Y:S02]  /*04d0*/  LEA.HI R9, R9, R0, RZ, 0x2 ;  /* 0x0000000009097211 */ /* 0x000fe400078f10ff */
[----:B------:R-:W-:Y:S02]  /*04e0*/  LEA.HI R6, R6, R3, RZ, 0x2 ;  /* 0x0000000306067211 */ /* 0x000fe400078f10ff */
[----:B-1----:R-:W-:Y:S01]  /*04f0*/  I2FP.F32.U32 R8, R4 ;  /* 0x0000000400087245 */ /* 0x002fe20000201000 */
[----:B------:R-:W-:Y:S01]  /*0500*/  VOTEU.ALL UP0, P0 ;  /* 0x00000000003f7886 */ /* 0x000fe20000000000 */
[----:B------:R-:W-:Y:S01]  /*0510*/  LOP3.LUT R6, R6, 0x3ffffffc, RZ, 0xc0, !PT ;  /* 0x3ffffffc06067812 */ /* 0x000fe200078ec0ff */
[----:B------:R-:W-:Y:S01]  /*0520*/  VOTEU.ALL UP1, P0 ;  /* 0x00000000003f7886 */ /* 0x000fe20000020000 */
[----:B------:R-:W-:Y:S01]  /*0530*/  LOP3.LUT R9, R9, 0xfffffffc, RZ, 0xc0, !PT ;  /* 0xfffffffc09097812 */ /* 0x000fe200078ec0ff */
[----:B------:R-:W-:Y:S01]  /*0540*/  FMUL R12, R8, UR4 ;  /* 0x00000004080c7c20 */ /* 0x000fe20008400000 */
[----:B------:R-:W0:Y:S01]  /*0550*/  @!UP0 S2UR UR7, SR_CgaCtaId ;  /* 0x00000000000789c3 */ /* 0x000e220000008800 */
[----:B------:R-:W-:Y:S01]  /*0560*/  IMAD.IADD R11, R3, 0x1, -R6 ;  /* 0x00000001030b7824 */ /* 0x000fe200078e0a06 */
[----:B-----5:R-:W-:Y:S01]  /*0570*/  I2FP.F32.U32 R6, UR8 ;  /* 0x0000000800067c45 */ /* 0x020fe20008201000 */
[----:B------:R-:W-:Y:S01]  /*0580*/  IMAD.IADD R0, R0, 0x1, -R9 ;  /* 0x0000000100007824 */ /* 0x000fe200078e0a09 */
[----:B------:R-:W-:Y:S01]  /*0590*/  ULDC UR4, c[0x0][0x150] ;  /* 0x0000540000047ab9 */ /* 0x000fe20000000800 */
[----:B------:R-:W1:Y:S01]  /*05a0*/  F2I.U32.TRUNC.NTZ R12, R12 ;  /* 0x0000000c000c7305 */ /* 0x000e62000020f000 */
[----:B------:R-:W-:Y:S01]  /*05b0*/  SHF.R.S32.HI R3, RZ, 0x1f, R2 ;  /* 0x0000001fff037819 */ /* 0x000fe20000011402 */
[----:B------:R-:W-:Y:S01]  /*05c0*/  FMUL R8, R6, UR4 ;  /* 0x0000000406087c20 */ /* 0x000fe20008400000 */
[----:B------:R-:W5:Y:S01]  /*05d0*/  LDC R9, c[0x0][0x148] ;  /* 0x00005200ff097b82 */ /* 0x000f620000000800 */
[----:B------:R-:W-:Y:S01]  /*05e0*/  IMAD R11, R11, 0x4, R0 ;  /* 0x000000040b0b7824 */ /* 0x000fe200078e0200 */
[----:B------:R-:W-:Y:S01]  /*05f0*/  LEA.HI R3, R3, R2, RZ, 0x2 ;  /* 0x0000000203037211 */ /* 0x000fe200078f10ff */
[----:B------:R-:W-:Y:S01]  /*0600*/  UMOV UR4, 0x20 ;  /* 0x0000002000047882 */ /* 0x000fe20000000000 */
[----:B------:R-:W-:Y:S01]  /*0610*/  @!UP0 UMOV UR6, 0x400 ;  /* 0x0000040000068882 */ /* 0x000fe20000000000 */
[----:B------:R-:W4:Y:S01]  /*0620*/  F2I.U32.TRUNC.NTZ R8, R8 ;  /* 0x0000000800087305 */ /* 0x000f22000020f000 */
[----:B------:R-:W-:Y:S01]  /*0630*/  LOP3.LUT R3, R3, 0xfffffffc, RZ, 0xc0, !PT ;  /* 0xfffffffc03037812 */ /* 0x000fe200078ec0ff */
[----:B------:R-:W-:Y:S01]  /*0640*/  IMAD.SHL.U32 R6, R11, 0x4, RZ ;  /* 0x000000040b067824 */ /* 0x000fe200078e00ff */
[----:B------:R-:W-:-:S04]  /*0650*/  @!UP0 UIADD3 UR4, -UR4, 0x100000, URZ ;  /* 0x0010000004048890 */ /* 0x000fc8000fffe13f */
[----:B------:R-:W-:Y:S02]  /*0660*/  @!UP0 USHF.L.U32 UR5, UR4, 0xb, URZ ;  /* 0x0000000b04058899 */ /* 0x000fe4000800063f */
[----:B------:R-:W-:Y:S01]  /*0670*/  @!UP0 USHF.L.U32 UR4, UR4, 0x1, URZ ;  /* 0x0000000104048899 */ /* 0x000fe2000800063f */
[----:B--2---:R-:W-:Y:S01]  /*0680*/  ISETP.EQ.U32.AND P3, PT, R13, 0x1, PT ;  /* 0x000000010d00780c */ /* 0x004fe20003f62070 */
[----:B------:R-:W-:Y:S01]  /*0690*/  IMAD.IADD R0, R2, 0x1, -R3 ;  /* 0x0000000102007824 */ /* 0x000fe200078e0a03 */
[----:B------:R-:W-:Y:S01]  /*06a0*/  LOP3.LUT R23, R11, 0xc, R6, 0x78, !PT ;  /* 0x0000000c0b177812 */ /* 0x000fe200078e7806 */
[----:B-1----:R-:W-:Y:S01]  /*06b0*/  IMAD.MOV R14, RZ, RZ, -R12 ;  /* 0x000000ffff0e7224 */ /* 0x002fe200078e0a0c */
[----:B0-----:R-:W-:Y:S02]  /*06c0*/  @!UP0 ULEA UR6, UR7, UR6, 0x18 ;  /* 0x0000000607068291 */ /* 0x001fe4000f8ec03f */
[C---:B------:R-:W-:Y:S01]  /*06d0*/  ISETP.NE.AND P1, PT, R0.reuse, 0x3, PT ;  /* 0x000000030000780c */ /* 0x040fe20003f25270 */
[----:B------:R-:W-:Y:S01]  /*06e0*/  VOTEU.ALL UP0, P0 ;  /* 0x00000000003f7886 */ /* 0x000fe20000000000 */
[----:B------:R-:W-:Y:S01]  /*06f0*/  ISETP.LT.U32.AND P0, PT, R23, 0x2, !P2 ;  /* 0x000000021700780c */ /* 0x000fe20005701070 */
[----:B----4-:R-:W-:Y:S01]  /*0700*/  IMAD.MOV R3, RZ, RZ, -R8 ;  /* 0x000000ffff037224 */ /* 0x010fe200078e0a08 */
[----:B------:R-:W-:Y:S01]  /*0710*/  ISETP.EQ.OR P1, PT, R0, RZ, !P1 ;  /* 0x000000ff0000720c */ /* 0x000fe20004f22670 */
[C---:B------:R-:W-:Y:S01]  /*0720*/  VIADD R8, R5.reuse, 0xffffffff ;  /* 0xffffffff05087836 */ /* 0x040fe20000000000 */
[----:B------:R-:W-:Y:S01]  /*0730*/  ISETP.NE.AND P2, PT, R5, RZ, PT ;  /* 0x000000ff0500720c */ /* 0x000fe20003f45270 */
[----:B-----5:R-:W-:Y:S01]  /*0740*/  IMAD R2, R9, R14, R4 ;  /* 0x0000000e09027224 */ /* 0x020fe200078e0204 */
[----:B------:R-:W-:Y:S01]  /*0750*/  ISETP.EQ.AND P1, PT, R5, RZ, P1 ;  /* 0x000000ff0500720c */ /* 0x000fe20000f22270 */
[----:B---3--:R-:W-:Y:S01]  /*0760*/  IMAD R3, R10, R3, UR8 ;  /* 0x000000080a037e24 */ /* 0x008fe2000f8e0203 */
[----:B------:R-:W-:Y:S01]  /*0770*/  ISETP.GE.U32.AND P5, PT, R8, 0x2, PT ;  /* 0x000000020800780c */ /* 0x000fe20003fa6070 */
[----:B------:R-:W0:Y:S02]  /*0780*/  FENCE.VIEW.ASYNC.S ;  /* 0x00000000000073c6 */ /* 0x000e240000000000 */
[----:B0-----:R0:W1:Y:S01]  /*0790*/  @!UP0 SYNCS.EXCH.64 URZ, [UR6+0xa0], UR4 ;  /* 0x0000a004063f85b2 */ /* 0x0010620008000100 */
[----:B------:R-:W-:-:S02]  /*07a0*/  ISETP.NE.AND P4, PT, R2, R23, PT ;  /* 0x000000170200720c */ /* 0x000fc40003f85270 */
[----:B------:R-:W-:Y:S02]  /*07b0*/  SEL R19, RZ, 0x1, !P1 ;  /* 0x00000001ff137807 */ /* 0x000fe40004800000 */
[----:B------:R-:W-:Y:S02]  /*07c0*/  ISETP.EQ.OR P4, PT, R3, RZ, !P4 ;  /* 0x000000ff0300720c */ /* 0x000fe40006782670 */
[----:B------:R-:W-:Y:S02]  /*07d0*/  SEL R19, R19, 0x2, P5 ;  /* 0x0000000213137807 */ /* 0x000fe40002800000 */
[----:B------:R-:W-:-:S04]  /*07e0*/  PLOP3.LUT P0, PT, P0, P4, PT, 0x80, 0x0 ;  /* 0x000000000000781c */ /* 0x000fc80000709070 */
[----:B------:R-:W-:Y:S01]  /*07f0*/  P2R R157, PR, RZ, 0x1 ;  /* 0x00000001ff9d7803 */ /* 0x000fe20000000000 */
[----:B------:R0:W2:Y:S01]  /*0800*/  @!UP1 SYNCS.EXCH.64 URZ, [UR6+0xa8], UR4 ;  /* 0x0000a804063f95b2 */ /* 0x0000a20008000100 */
[----:B------:R-:W-:Y:S01]  /*0810*/  NOP ;  /* 0x0000000000007918 */ /* 0x000fe20000000000 */
[----:B------:R-:W-:Y:S06]  /*0820*/  @!P3 BRA `(.L_x_4) ;  /* 0x000000000008b947 */ /* 0x000fec0003800000 */
[----:B-12---:R-:W-:Y:S01]  /*0830*/  UCGABAR_ARV ;  /* 0x00000000000079c7 */ /* 0x006fe20008000000 */
[----:B------:R-:W-:Y:S05]  /*0840*/  BRA `(.L_x_5) ;  /* 0x0000000000047947 */ /* 0x000fea0003800000 */
.L_x_4:
[----:B-12---:R-:W-:Y:S01]  /*0850*/  NOP ;  /* 0x0000000000007918 */ /* 0x006fe20000000000 */
.L_x_5:
[----:B------:R-:W1:Y:S01]  /*0860*/  LDC R2, c[0x0][0x65c] ;  /* 0x00019700ff027b82 */ /* 0x000e620000000800 */
[----:B------:R-:W-:Y:S02]  /*0870*/  IMAD.U32 R6, RZ, RZ, UR8 ;  /* 0x00000008ff067e24 */ /* 0x000fe4000f8e00ff */
[----:B------:R-:W-:Y:S01]  /*0880*/  IMAD.MOV.U32 R7, RZ, RZ, RZ ;  /* 0x000000ffff077224 */ /* 0x000fe200078e00ff */
[----:B-1----:R-:W-:-:S04]  /*0890*/  ISETP.NE.AND P1, PT, R2, 0x1, PT ;  /* 0x000000010200780c */ /* 0x002fc80003f25270 */
[----:B------:R-:W-:-:S09]  /*08a0*/  P2R R5, PR, RZ, 0x2 ;  /* 0x00000002ff057803 */ /* 0x000fd20000000000 */
[----:B------:R-:W1:Y:S01]  /*08b0*/  @P1 LDC R17, c[0x0][0x10] ;  /* 0x00000400ff111b82 */ /* 0x000e620000000800 */
[----:B------:R-:W-:Y:S02]  /*08c0*/  @P1 IMAD.MOV.U32 R5, RZ, RZ, RZ ;  /* 0x000000ffff051224 */ /* 0x000fe400078e00ff */
[----:B------:R-:W-:-:S05]  /*08d0*/  @P1 IMAD.MOV.U32 R13, RZ, RZ, RZ ;  /* 0x000000ffff0d1224 */ /* 0x000fca00078e00ff */
[----:B------:R-:W2:Y:S01]  /*08e0*/  @!P1 LDC R11, c[0x0][0xc] ;  /* 0x00000300ff0b9b82 */ /* 0x000ea20000000800 */
[----:B-1----:R-:W-:-:S04]  /*08f0*/  @P1 IMAD.WIDE.U32 R16, R17, UR8, R4 ;  /* 0x0000000811101c25 */ /* 0x002fc8000f8e0004 */
[----:B------:R-:W-:Y:S02]  /*0900*/  @P1 IMAD.IADD R17, R17, 0x1, R13 ;  /* 0x0000000111111824 */ /* 0x000fe400078e020d */
[----:B--2---:R-:W-:-:S04]  /*0910*/  @!P1 IMAD.WIDE.U32 R6, R4, R11, R6 ;  /* 0x0000000b04069225 */ /* 0x004fc800078e0006 */
[----:B------:R-:W-:Y:S02]  /*0920*/  @!P1 IMAD.MOV.U32 R16, RZ, RZ, R6 ;  /* 0x000000ffff109224 */ /* 0x000fe400078e0006 */
[----:B------:R-:W-:Y:S01]  /*0930*/  @!P1 IMAD.MOV.U32 R17, RZ, RZ, R7 ;  /* 0x000000ffff119224 */ /* 0x000fe200078e0007 */
[----:B------:R-:W-:Y:S06]  /*0940*/  @!P3 BRA `(.L_x_6) ;  /* 0x00000000000cb947 */ /* 0x000fec0003800000 */
[----:B------:R-:W-:Y:S01]  /*0950*/  UCGABAR_WAIT ;  /* 0x0000000000007dc7 */ /* 0x000fe20008000000 */
[----:B------:R-:W-:Y:S01]  /*0960*/  CCTL.IVALL ;  /* 0x00000000ff00798f */ /* 0x000fe20002000000 */
[----:B------:R-:W-:Y:S05]  /*0970*/  BRA `(.L_x_7) ;  /* 0x0000000000047947 */ /* 0x000fea0003800000 */
.L_x_6:
[----:B------:R-:W-:Y:S06]  /*0980*/  BAR.SYNC.DEFER_BLOCKING 0x0 ;  /* 0x0000000000007b1d */ /* 0x000fec0000010000 */
.L_x_7:
[----:B------:R-:W-:Y:S05]  /*0990*/  @!P2 BRA `(.L_x_8) ;  /* 0x0000007c00a0a947 */ /* 0x000fea0003800000 */
[----:B------:R-:W-:-:S13]  /*09a0*/  ISETP.GT.U32.AND P0, PT, R8, 0x1, PT ;  /* 0x000000010800780c */ /* 0x000fda0003f04070 */
[----:B0-----:R-:W-:Y:S05]  /*09b0*/  @P0 EXIT ;  /* 0x000000000000094d */ /* 0x001fea0003800000 */
[----:B------:R-:W-:Y:S01]  /*09c0*/  ULDC.64 UR4, c[0x0][0x650] ;  /* 0x0001940000047ab9 */ /* 0x000fe20000000a00 */
[----:B------:R-:W-:Y:S01]  /*09d0*/  PRMT R0, RZ, 0x7610, R0 ;  /* 0x00007610ff007816 */ /* 0x000fe20000000000 */
[----:B------:R-:W-:Y:S01]  /*09e0*/  IMAD.MOV.U32 R153, RZ, RZ, -0x1 ;  /* 0xffffffffff997424 */ /* 0x000fe200078e00ff */
[----:B------:R-:W-:Y:S01]  /*09f0*/  ISETP.GE.U32.AND P0, PT, R16, UR4, PT ;  /* 0x0000000410007c0c */ /* 0x000fe2000bf06070 */
[----:B------:R-:W-:Y:S02]  /*0a00*/  IMAD.MOV.U32 R152, RZ, RZ, -0x1 ;  /* 0xffffffffff987424 */ /* 0x000fe400078e00ff */
[----:B------:R-:W-:Y:S01]  /*0a10*/  IMAD.MOV.U32 R22, RZ, RZ, -0x1 ;  /* 0xffffffffff167424 */ /* 0x000fe200078e00ff */
[----:B------:R-:W-:-:S13]  /*0a20*/  ISETP.GE.U32.AND.EX P0, PT, R17, UR5, PT, P0 ;  /* 0x0000000511007c0c */ /* 0x000fda000bf06100 */
[----:B------:R-:W-:Y:S05]  /*0a30*/  @P0 BRA `(.L_x_9) ;  /* 0x00000004002c0947 */ /* 0x000fea0003800000 */
[----:B------:R-:W0:Y:S01]  /*0a40*/  LDC.64 R20, c[0x0][0x628] ;  /* 0x00018a00ff147b82 */ /* 0x000e220000000a00 */
[----:B------:R-:W-:Y:S02]  /*0a50*/  IMAD.MOV.U32 R6, RZ, RZ, R16 ;  /* 0x000000ffff067224 */ /* 0x000fe400078e0010 */
[----:B------:R-:W-:-:S05]  /*0a60*/  IMAD.MOV.U32 R7, RZ, RZ, R17 ;  /* 0x000000ffff077224 */ /* 0x000fca00078e0011 */
[----:B------:R-:W1:Y:S08]  /*0a70*/  LDC R0, c[0x0][0x630] ;  /* 0x00018c00ff007b82 */ /* 0x000e700000000800 */
[----:B------:R-:W2:Y:S01]  /*0a80*/  LDC.64 R24, c[0x0][0x620] ;  /* 0x00018800ff187b82 */ /* 0x000ea20000000a00 */
[----:B0-----:R-:W-:-:S04]  /*0a90*/  ISETP.NE.U32.AND P0, PT, R20, RZ, PT ;  /* 0x000000ff1400720c */ /* 0x001fc80003f05070 */
[----:B------:R-:W-:-:S13]  /*0aa0*/  ISETP.NE.AND.EX P0, PT, R21, RZ, PT, P0 ;  /* 0x000000ff1500720c */ /* 0x000fda0003f05300 */
[----:B-12---:R-:W-:Y:S05]  /*0ab0*/  @!P0 BRA `(.L_x_10) ;  /* 0x0000000000288947 */ /* 0x006fea0003800000 */
[----:B------:R-:W0:Y:S02]  /*0ac0*/  LDC R13, c[0x0][0x634] ;  /* 0x00018d00ff0d7b82 */ /* 0x000e240000000800 */
[----:B0-----:R-:W-:-:S05]  /*0ad0*/  IADD3 R13, P0, R16, R13, RZ ;  /* 0x0000000d100d7210 */ /* 0x001fca0007f1e0ff */
[----:B------:R-:W-:-:S04]  /*0ae0*/  IMAD.X R15, RZ, RZ, R17, P0 ;  /* 0x000000ffff0f7224 */ /* 0x000fc800000e0611 */
[----:B------:R-:W-:-:S04]  /*0af0*/  IMAD.WIDE.U32 R6, R15, R20, RZ ;  /* 0x000000140f067225 */ /* 0x000fc800078e00ff */
[----:B------:R-:W-:-:S04]  /*0b00*/  IMAD.WIDE.U32 R10, P0, R13, R21, R6 ;  /* 0x000000150d0a7225 */ /* 0x000fc80007800006 */
[----:B------:R-:W-:-:S04]  /*0b10*/  IMAD.WIDE.U32 R6, R13, R20, RZ ;  /* 0x000000140d067225 */ /* 0x000fc800078e00ff */
[----:B------:R-:W-:Y:S01]  /*0b20*/  IMAD.X R13, RZ, RZ, RZ, P0 ;  /* 0x000000ffff0d7224 */ /* 0x000fe200000e06ff */
[----:B------:R-:W-:Y:S01]  /*0b30*/  IADD3 RZ, P0, R7, R10, RZ ;  /* 0x0000000a07ff7210 */ /* 0x000fe20007f1e0ff */
[----:B------:R-:W-:-:S04]  /*0b40*/  IMAD.MOV.U32 R12, RZ, RZ, R11 ;  /* 0x000000ffff0c7224 */ /* 0x000fc800078e000b */
[----:B------:R-:W-:-:S08]  /*0b50*/  IMAD.WIDE.U32.X R6, R15, R21, R12, P0 ;  /* 0x000000150f067225 */ /* 0x000fd000000e040c */
.L_x_10:
[----:B------:R-:W0:Y:S01]  /*0b60*/  LDC.64 R20, c[0x0][0x640] ;  /* 0x00019000ff147b82 */ /* 0x000e220000000a00 */
[--C-:B------:R-:W-:Y:S01]  /*0b70*/  SHF.R.U64 R27, R6, R0, R7.reuse ;  /* 0x00000000061b7219 */ /* 0x100fe20000001207 */
[----:B------:R-:W-:Y:S01]  /*0b80*/  IMAD R28, R9, R14, R4 ;  /* 0x0000000e091c7224 */ /* 0x000fe200078e0204 */
[----:B------:R-:W-:Y:S02]  /*0b90*/  SHF.R.U32.HI R0, RZ, R0, R7 ;  /* 0x00000000ff007219 */ /* 0x000fe40000011607 */
[----:B------:R-:W-:-:S03]  /*0ba0*/  IADD3 R5, P0, RZ, -R27, RZ ;  /* 0x8000001bff057210 */ /* 0x000fc60007f1e0ff */
[----:B------:R-:W1:Y:S02]  /*0bb0*/  LDC R8, c[0x0][0x618] ;  /* 0x00018600ff087b82 */ /* 0x000e640000000800 */
[----:B------:R-:W-:-:S04]  /*0bc0*/  IMAD.X R7, RZ, RZ, ~R0, P0 ;  /* 0x000000ffff077224 */ /* 0x000fc800000e0e00 */
[-C--:B------:R-:W-:Y:S02]  /*0bd0*/  IMAD R0, R7, R24.reuse, RZ ;  /* 0x0000001807007224 */ /* 0x080fe400078e02ff */
[----:B------:R-:W2:Y:S01]  /*0be0*/  LDC R11, c[0x0][0x608] ;  /* 0x00018200ff0b7b82 */ /* 0x000ea20000000800 */
[----:B------:R-:W-:-:S04]  /*0bf0*/  IMAD.WIDE.U32 R6, R5, R24, R16 ;  /* 0x0000001805067225 */ /* 0x000fc800078e0010 */
[----:B------:R-:W-:Y:S02]  /*0c00*/  IMAD R5, R5, R25, R0 ;  /* 0x0000001905057224 */ /* 0x000fe400078e0200 */
[----:B------:R-:W-:Y:S01]  /*0c10*/  IMAD.MOV.U32 R25, RZ, RZ, 0x1 ;  /* 0x00000001ff197424 */ /* 0x000fe200078e00ff */
[----:B------:R-:W3:Y:S01]  /*0c20*/  LDC R12, c[0x0][0x658] ;  /* 0x00019600ff0c7b82 */ /* 0x000ee20000000800 */
[----:B0-----:R-:W-:Y:S01]  /*0c30*/  ISETP.NE.U32.AND P0, PT, R20, RZ, PT ;  /* 0x000000ff1400720c */ /* 0x001fe20003f05070 */
[----:B------:R-:W-:Y:S02]  /*0c40*/  IMAD.IADD R5, R7, 0x1, R5 ;  /* 0x0000000107057824 */ /* 0x000fe400078e0205 */
[----:B------:R-:W-:Y:S01]  /*0c50*/  IMAD.MOV.U32 R7, RZ, RZ, -0x1 ;  /* 0xffffffffff077424 */ /* 0x000fe200078e00ff */
[----:B------:R-:W-:-:S03]  /*0c60*/  ISETP.NE.AND.EX P0, PT, R21, RZ, PT, P0 ;  /* 0x000000ff1500720c */ /* 0x000fc60003f05300 */
[----:B------:R-:W0:Y:S01]  /*0c70*/  LDC R15, c[0x0][0x600] ;  /* 0x00018000ff0f7b82 */ /* 0x000e220000000800 */
[-CC-:B-1----:R-:W-:Y:S02]  /*0c80*/  SHF.R.U64 R13, R6, R8.reuse, R5.reuse ;  /* 0x00000008060d7219 */ /* 0x182fe40000001205 */
[----:B------:R-:W-:-:S05]  /*0c90*/  SHF.R.U32.HI R0, RZ, R8, R5 ;  /* 0x00000008ff007219 */ /* 0x000fca0000011605 */
[----:B------:R-:W1:Y:S01]  /*0ca0*/  LDC R22, c[0x0][0x648] ;  /* 0x00019200ff167b82 */ /* 0x000e620000000800 */
[-CC-:B--2---:R-:W-:Y:S02]  /*0cb0*/  SHF.R.U64 R29, R13, R11.reuse, R0.reuse ;  /* 0x0000000b0d1d7219 */ /* 0x184fe40000001200 */
[----:B------:R-:W-:-:S05]  /*0cc0*/  SHF.R.U32.HI R5, RZ, R11, R0 ;  /* 0x0000000bff057219 */ /* 0x000fca0000011600 */
[----:B------:R-:W2:Y:S01]  /*0cd0*/  LDC R24, c[0x0][0x638] ;  /* 0x00018e00ff187b82 */ /* 0x000ea20000000800 */
[-CC-:B---3--:R-:W-:Y:S02]  /*0ce0*/  SHF.R.U64 R14, R29, R12.reuse, R5.reuse ;  /* 0x0000000c1d0e7219 */ /* 0x188fe40000001205 */
[-C--:B------:R-:W-:Y:S02]  /*0cf0*/  SHF.L.U32 R0, R7, R12.reuse, RZ ;  /* 0x0000000c07007219 */ /* 0x080fe400000006ff */
[----:B------:R-:W-:Y:S01]  /*0d00*/  SHF.R.U32.HI R5, RZ, R12, R5 ;  /* 0x0000000cff057219 */ /* 0x000fe20000011605 */
[----:B------:R-:W-:Y:S01]  /*0d10*/  IMAD.MOV.U32 R4, RZ, RZ, R14 ;  /* 0x000000ffff047224 */ /* 0x000fe200078e000e */
[----:B------:R-:W-:Y:S01]  /*0d20*/  LOP3.LUT R10, RZ, R0, RZ, 0x33, !PT ;  /* 0x00000000ff0a7212 */ /* 0x000fe200078e33ff */
[----:B------:R-:W3:Y:S01]  /*0d30*/  LDC R26, c[0x0][0x610] ;  /* 0x00018400ff1a7b82 */ /* 0x000ee20000000800 */
[----:B------:R-:W-:Y:S05]  /*0d40*/  @!P0 BRA `(.L_x_11) ;  /* 0x0000000000288947 */ /* 0x000fea0003800000 */
[----:B------:R-:W4:Y:S02]  /*0d50*/  LDC R9, c[0x0][0x64c] ;  /* 0x00019300ff097b82 */ /* 0x000f240000000800 */
[----:B----4-:R-:W-:-:S05]  /*0d60*/  IADD3 R9, P0, R14, R9, RZ ;  /* 0x000000090e097210 */ /* 0x010fca0007f1e0ff */
        /* <DEDUP_REMOVED lines=8> */
.L_x_11:
[----:B-1----:R-:W-:Y:S01]  /*0df0*/  SHF.R.U64 R4, R4, R22, R5 ;  /* 0x0000001604047219 */ /* 0x002fe20000001205 */
[----:B0-----:R-:W-:Y:S01]  /*0e00*/  VIADD R6, R15, 0xffffffff ;  /* 0xffffffff0f067836 */ /* 0x001fe20000000000 */
[----:B------:R-:W-:Y:S01]  /*0e10*/  SHF.L.U32 R0, R25, R12, RZ ;  /* 0x0000000c19007219 */ /* 0x000fe200000006ff */
[----:B------:R-:W-:Y:S01]  /*0e20*/  IMAD.MOV.U32 R22, RZ, RZ, R27 ;  /* 0x000000ffff167224 */ /* 0x000fe200078e001b */
[----:B------:R-:W-:Y:S01]  /*0e30*/  LOP3.LUT R5, R29, R10, RZ, 0xc0, !PT ;  /* 0x0000000a1d057212 */ /* 0x000fe200078ec0ff */
[----:B------:R-:W-:Y:S01]  /*0e40*/  IMAD.MOV R7, RZ, RZ, -R4 ;  /* 0x000000ffff077224 */ /* 0x000fe200078e0a04 */
[----:B------:R-:W-:Y:S02]  /*0e50*/  SEL R3, R3, R28, !P1 ;  /* 0x0000001c03037207 */ /* 0x000fe40004800000 */
[----:B------:R-:W-:Y:S01]  /*0e60*/  LOP3.LUT R6, R13, R6, RZ, 0xc0, !PT ;  /* 0x000000060d067212 */ /* 0x000fe200078ec0ff */
[----:B------:R-:W-:Y:S02]  /*0e70*/  IMAD R4, R0, R4, R5 ;  /* 0x0000000400047224 */ /* 0x000fe400078e0205 */
[----:B--2---:R-:W-:-:S02]  /*0e80*/  IMAD R0, R7, R24, R14 ;  /* 0x0000001807007224 */ /* 0x004fc400078e020e */
[----:B---3--:R-:W-:Y:S02]  /*0e90*/  IMAD R3, R4, R26, R3 ;  /* 0x0000001a04037224 */ /* 0x008fe400078e0203 */
[----:B------:R-:W-:Y:S02]  /*0ea0*/  IMAD.MOV.U32 R5, RZ, RZ, 0x1 ;  /* 0x00000001ff057424 */ /* 0x000fe400078e00ff */
[----:B------:R-:W-:-:S03]  /*0eb0*/  IMAD R4, R0, R15, R6 ;  /* 0x0000000f00047224 */ /* 0x000fc600078e0206 */
[----:B------:R-:W-:Y:S02]  /*0ec0*/  PRMT R0, R5, 0x7610, R0 ;  /* 0x0000761005007816 */ /* 0x000fe40000000000 */
[----:B------:R-:W-:Y:S02]  /*0ed0*/  SEL R152, R4, R3, !P1 ;  /* 0x0000000304987207 */ /* 0x000fe40004800000 */
[----:B------:R-:W-:-:S07]  /*0ee0*/  SEL R153, R3, R4, !P1 ;  /* 0x0000000403997207 */ /* 0x000fce0004800000 */
.L_x_9:
[----:B------:R-:W-:-:S08]  /*0ef0*/  NOP ;  /* 0x0000000000007918 */ /* 0x000fd00000000000 */
[----:B------:R-:W0:Y:S02]  /*0f00*/  USETMAXREG.TRY_ALLOC.CTAPOOL UP0, 0xe8 ;  /* 0x000000e8000079c8 */ /* 0x000e240008000600 */
[----:B0-----:R-:W-:-:S13]  /*0f10*/  PLOP3.LUT P0, PT, PT, PT, UP0, 0x80, 0x0 ;  /* 0x000000000000781c */ /* 0x001fda0003f0f008 */
[----:B------:R-:W-:Y:S05]  /*0f20*/  @!P0 BRA `(.L_x_9) ;  /* 0xfffffffc00f08947 */ /* 0x000fea000383ffff */
[----:B------:R-:W-:Y:S01]  /*0f30*/  ULDC.64 UR4, c[0x0][0x598] ;  /* 0x0001660000047ab9 */ /* 0x000fe20000000a00 */
[----:B------:R-:W-:Y:S01]  /*0f40*/  ULDC.64 UR36, c[0x0][0x208] ;  /* 0x0000820000247ab9 */ /* 0x000fe20000000a00 */
[----:B------:R-:W-:-:S04]  /*0f50*/  ISETP.NE.U32.AND P0, PT, RZ, UR4, PT ;  /* 0x00000004ff007c0c */ /* 0x000fc8000bf05070 */
[----:B------:R-:W-:-:S13]  /*0f60*/  ISETP.NE.AND.EX P0, PT, RZ, UR5, PT, P0 ;  /* 0x00000005ff007c0c */ /* 0x000fda000bf05300 */
[----:B------:R-:W-:Y:S05]  /*0f70*/  @!P0 BRA `(.L_x_12) ;  /* 0x00000000001c8947 */ /* 0x000fea0003800000 */
[----:B------:R-:W0:Y:S02]  /*0f80*/  LDC.64 R4, c[0x0][0x598] ;  /* 0x00016600ff047b82 */ /* 0x000e240000000a00 */
[----:B0-----:R-:W2:Y:S02]  /*0f90*/  LDG.E.64 R4, desc[UR36][R4.64] ;  /* 0x0000002404047981 */ /* 0x001ea4000c1e1b00 */
[----:B--2---:R-:W-:-:S04]  /*0fa0*/  ISETP.NE.U32.AND P0, PT, R4, RZ, PT ;  /* 0x000000ff0400720c */ /* 0x004fc80003f05070 */
[----:B------:R-:W-:-:S13]  /*0fb0*/  ISETP.NE.AND.EX P0, PT, R5, RZ, PT, P0 ;  /* 0x000000ff0500720c */ /* 0x000fda0003f05300 */
[----:B------:R-:W-:Y:S05]  /*0fc0*/  @!P0 BRA `(.L_x_12) ;  /* 0x0000000000088947 */ /* 0x000fea0003800000 */
[----:B------:R0:W5:Y:S01]  /*0fd0*/  LD.E R154, desc[UR36][R4.64] ;  /* 0x00000024049a7980 */ /* 0x000162000c101900 */
[----:B------:R-:W-:Y:S05]  /*0fe0*/  BRA `(.L_x_13) ;  /* 0x0000000000247947 */ /* 0x000fea0003800000 */
.L_x_12:
[----:B------:R-:W-:Y:S02]  /*0ff0*/  ULDC.64 UR4, c[0x0][0x588] ;  /* 0x0001620000047ab9 */ /* 0x000fe40000000a00 */
[----:B------:R-:W-:-:S04]  /*1000*/  ISETP.NE.U32.AND P0, PT, RZ, UR4, PT ;  /* 0x00000004ff007c0c */ /* 0x000fc8000bf05070 */
[----:B------:R-:W-:-:S13]  /*1010*/  ISETP.NE.AND.EX P0, PT, RZ, UR5, PT, P0 ;  /* 0x00000005ff007c0c */ /* 0x000fda000bf05300 */
[----:B------:R-:W-:Y:S05]  /*1020*/  @!P0 BRA `(.L_x_14) ;  /* 0x00000000000c8947 */ /* 0x000fea0003800000 */
[----:B------:R-:W0:Y:S02]  /*1030*/  LDC.64 R154, c[0x0][0x588] ;  /* 0x00016200ff9a7b82 */ /* 0x000e240000000a00 */
[----:B0-----:R1:W5:Y:S01]  /*1040*/  LDG.E R154, desc[UR36][R154.64] ;  /* 0x000000249a9a7981 */ /* 0x001362000c1e1900 */
[----:B------:R-:W-:Y:S05]  /*1050*/  BRA `(.L_x_13) ;  /* 0x0000000000087947 */ /* 0x000fea0003800000 */
.L_x_14:
[----:B------:R-:W-:Y:S02]  /*1060*/  ULDC UR4, c[0x0][0x580] ;  /* 0x0001600000047ab9 */ /* 0x000fe40000000800 */
[----:B------:R-:W-:-:S07]  /*1070*/  IMAD.U32 R154, RZ, RZ, UR4 ;  /* 0x00000004ff9a7e24 */ /* 0x000fce000f8e00ff */
.L_x_13:
[----:B------:R-:W-:Y:S02]  /*1080*/  ULDC.64 UR4, c[0x0][0x5a0] ;  /* 0x0001680000047ab9 */ /* 0x000fe40000000a00 */
[----:B------:R-:W-:-:S04]  /*1090*/  ISETP.NE.U32.AND P0, PT, RZ, UR4, PT ;  /* 0x00000004ff007c0c */ /* 0x000fc8000bf05070 */
[----:B------:R-:W-:-:S13]  /*10a0*/  ISETP.NE.AND.EX P0, PT, RZ, UR5, PT, P0 ;  /* 0x00000005ff007c0c */ /* 0x000fda000bf05300 */
[----:B------:R-:W-:Y:S05]  /*10b0*/  @!P0 BRA `(.L_x_15) ;  /* 0x00000000001c8947 */ /* 0x000fea0003800000 */
[----:B0-----:R-:W0:Y:S02]  /*10c0*/  LDC.64 R4, c[0x0][0x5a0] ;  /* 0x00016800ff047b82 */ /* 0x001e240000000a00 */
[----:B0-----:R-:W2:Y:S02]  /*10d0*/  LDG.E.64 R4, desc[UR36][R4.64] ;  /* 0x0000002404047981 */ /* 0x001ea4000c1e1b00 */
[----:B--2---:R-:W-:-:S04]  /*10e0*/  ISETP.NE.U32.AND P0, PT, R4, RZ, PT ;  /* 0x000000ff0400720c */ /* 0x004fc80003f05070 */
[----:B------:R-:W-:-:S13]  /*10f0*/  ISETP.NE.AND.EX P0, PT, R5, RZ, PT, P0 ;  /* 0x000000ff0500720c */ /* 0x000fda0003f05300 */
[----:B------:R-:W-:Y:S05]  /*1100*/  @!P0 BRA `(.L_x_15) ;  /* 0x0000000000088947 */ /* 0x000fea0003800000 */
[----:B-1----:R0:W5:Y:S01]  /*1110*/  LD.E R155, desc[UR36][R4.64] ;  /* 0x00000024049b7980 */ /* 0x002162000c101900 */
[----:B------:R-:W-:Y:S05]  /*1120*/  BRA `(.L_x_16) ;  /* 0x0000000000247947 */ /* 0x000fea0003800000 */
.L_x_15:
[----:B------:R-:W-:Y:S02]  /*1130*/  ULDC.64 UR4, c[0x0][0x590] ;  /* 0x0001640000047ab9 */ /* 0x000fe40000000a00 */
[----:B------:R-:W-:-:S04]  /*1140*/  ISETP.NE.U32.AND P0, PT, RZ, UR4, PT ;  /* 0x00000004ff007c0c */ /* 0x000fc8000bf05070 */
[----:B------:R-:W-:-:S13]  /*1150*/  ISETP.NE.AND.EX P0, PT, RZ, UR5, PT, P0 ;  /* 0x00000005ff007c0c */ /* 0x000fda000bf05300 */
[----:B------:R-:W-:Y:S05]  /*1160*/  @!P0 BRA `(.L_x_17) ;  /* 0x00000000000c8947 */ /* 0x000fea0003800000 */
[----:B0-----:R-:W1:Y:S02]  /*1170*/  LDC.64 R4, c[0x0][0x590] ;  /* 0x00016400ff047b82 */ /* 0x001e640000000a00 */
[----:B-1----:R1:W5:Y:S01]  /*1180*/  LDG.E R155, desc[UR36][R4.64] ;  /* 0x00000024049b7981 */ /* 0x002362000c1e1900 */
[----:B------:R-:W-:Y:S05]  /*1190*/  BRA `(.L_x_16) ;  /* 0x0000000000087947 */ /* 0x000fea0003800000 */
.L_x_17:
[----:B------:R-:W-:Y:S02]  /*11a0*/  ULDC UR4, c[0x0][0x584] ;  /* 0x0001610000047ab9 */ /* 0x000fe40000000800 */
[----:B-1----:R-:W-:-:S07]  /*11b0*/  IMAD.U32 R155, RZ, RZ, UR4 ;  /* 0x00000004ff9b7e24 */ /* 0x002fce000f8e00ff */
.L_x_16:
[----:B------:R-:W-:-:S13]  /*11c0*/  LOP3.LUT P0, RZ, R0, 0xff, RZ, 0xc0, !PT ;  /* 0x000000ff00ff7812 */ /* 0x000fda000780c0ff */
[----:B------:R-:W-:Y:S05]  /*11d0*/  @!P0 EXIT ;  /* 0x000000000000894d */ /* 0x000fea0003800000 */
[----:B------:R-:W-:Y:S01]  /*11e0*/  ULDC UR4, c[0x0][0x28c] ;  /* 0x0000a30000047ab9 */ /* 0x000fe20000000800 */
[----:B------:R-:W-:Y:S01]  /*11f0*/  UMOV UR38, URZ ;  /* 0x0000003f00267c82 */ /* 0x000fe20008000000 */
[----:B------:R-:W-:Y:S01]  /*1200*/  UIADD3 UR4, UR4, 0x3f, URZ ;  /* 0x0000003f04047890 */ /* 0x000fe2000fffe03f */
[----:B------:R-:W-:-:S03]  /*1210*/  UMOV UR39, URZ ;  /* 0x0000003f00277c82 */ /* 0x000fc60008000000 */
[----:B------:R-:W-:-:S04]  /*1220*/  USHF.R.S32.HI UR5, URZ, 0x1f, UR4 ;  /* 0x0000001f3f057899 */ /* 0x000fc80008011404 */
[----:B------:R-:W-:-:S04]  /*1230*/  ULEA.HI UR5, UR5, UR4, URZ, 0x6 ;  /* 0x0000000405057291 */ /* 0x000fc8000f8f303f */
[----:B------:R-:W-:-:S12]  /*1240*/  USHF.R.S32.HI UR40, URZ, 0x6, UR5 ;  /* 0x000000063f287899 */ /* 0x000fd80008011405 */
.L_x_297:
[----:B------:R-:W-:Y:S01]  /*1250*/  LOP3.LUT R0, R18, 0x80, RZ, 0xc0, !PT ;  /* 0x0000008012007812 */ /* 0x000fe200078ec0ff */
[----:B------:R-:W2:Y:S01]  /*1260*/  S2UR UR7, SR_CgaCtaId ;  /* 0x00000000000779c3 */ /* 0x000ea20000008800 */
[----:B------:R-:W-:Y:S02]  /*1270*/  UMOV UR6, 0x400 ;  /* 0x0000040000067882 */ /* 0x000fe40000000000 */
[----:B------:R-:W-:-:S06]  /*1280*/  SHF.R.U32.HI R0, RZ, 0x7, R0 ;  /* 0x00000007ff007819 */ /* 0x000fcc0000011600 */
[----:B---3--:R-:W3:Y:S01]  /*1290*/  SHFL.IDX PT, R0, R0, RZ, 0x1f ;  /* 0x00001fff00007589 */ /* 0x008ee200000e0000 */
[----:B--2---:R-:W-:Y:S01]  /*12a0*/  ULEA UR6, UR7, UR6, 0x18 ;  /* 0x0000000607067291 */ /* 0x004fe2000f8ec03f */
[----:B---3--:R-:W-:-:S13]  /*12b0*/  R2UR UR4, R0 ;  /* 0x00000000000472ca */ /* 0x008fda00000e0000 */
[----:B------:R-:W-:-:S04]  /*12c0*/  ULEA.HI UR5, UR4, UR4, URZ, 0x1 ;  /* 0x0000000404057291 */ /* 0x000fc8000f8f083f */
[----:B------:R-:W-:-:S04]  /*12d0*/  ULOP3.LUT UR5, UR5, 0xffffe, URZ, 0xc0, !UPT ;  /* 0x000ffffe05057892 */ /* 0x000fc8000f8ec03f */
[----:B------:R-:W-:-:S03]  /*12e0*/  UIADD3 UR5, UR4, -UR5, URZ ;  /* 0x8000000504057290 */ /* 0x000fc6000fffe03f */
[----:B------:R-:W-:Y:S01]  /*12f0*/  ULDC UR4, c[0x0][0x28c] ;  /* 0x0000a30000047ab9 */ /* 0x000fe20000000800 */
[----:B------:R-:W-:Y:S01]  /*1300*/  ULEA UR5, UR5, UR6, 0xc ;  /* 0x0000000605057291 */ /* 0x000fe2000f8e603f */
[----:B------:R-:W-:-:S03]  /*1310*/  ISETP.LT.AND P0, PT, RZ, UR4, PT ;  /* 0x00000004ff007c0c */ /* 0x000fc6000bf01270 */
[----:B------:R-:W-:-:S04]  /*1320*/  UIADD3 UR5, UR5, 0x180, URZ ;  /* 0x0000018005057890 */ /* 0x000fc8000fffe03f */
[----:B------:R-:W-:-:S04]  /*1330*/  USHF.R.U32.HI UR5, URZ, 0x4, UR5 ;  /* 0x000000043f057899 */ /* 0x000fc80008011605 */
[----:B------:R-:W-:Y:S02]  /*1340*/  ULOP3.LUT UR41, UR5, 0x3fff, URZ, 0xc0, !UPT ;  /* 0x00003fff05297892 */ /* 0x000fe4000f8ec03f */
[----:B0-----:R-:W-:Y:S10]  /*1350*/  @P0 BRA `(.L_x_18) ;  /* 0x0000000000400947 */ /* 0x001ff40003800000 */
[----:B------:R-:W-:Y:S01]  /*1360*/  MOV R0, 0x0 ;  /* 0x0000000000007802 */ /* 0x000fe20000000f00 */
[----:B------:R-:W-:Y:S01]  /*1370*/  ULDC.64 UR4, c[0x4][0x68] ;  /* 0x01001a0000047ab9 */ /* 0x000fe20000000a00 */
[----:B------:R-:W-:Y:S01]  /*1380*/  ULDC.64 UR6, c[0x4][0x8] ;  /* 0x0100020000067ab9 */ /* 0x000fe20000000a00 */
[----:B01----:R-:W-:Y:S01]  /*1390*/  IMAD.U32 R4, RZ, RZ, UR4 ;  /* 0x00000004ff047e24 */ /* 0x003fe2000f8e00ff */
[----:B------:R0:W1:Y:S01]  /*13a0*/  LDC.64 R14, c[0x4][R0] ;  /* 0x01000000000e7b82 */ /* 0x0000620000000a00 */
[----:B------:R-:W-:Y:S01]  /*13b0*/  IMAD.U32 R5, RZ, RZ, UR5 ;  /* 0x00000005ff057e24 */ /* 0x000fe2000f8e00ff */
[----:B------:R-:W-:Y:S01]  /*13c0*/  ULDC.64 UR4, c[0x4][0x70] ;  /* 0x01001c0000047ab9 */ /* 0x000fe20000000a00 */
[----:B------:R-:W-:Y:S02]  /*13d0*/  IMAD.U32 R10, RZ, RZ, UR6 ;  /* 0x00000006ff0a7e24 */ /* 0x000fe4000f8e00ff */
[----:B------:R-:W-:Y:S02]  /*13e0*/  IMAD.U32 R6, RZ, RZ, UR4 ;  /* 0x00000004ff067e24 */ /* 0x000fe4000f8e00ff */
[----:B------:R-:W-:-:S02]  /*13f0*/  IMAD.U32 R7, RZ, RZ, UR5 ;  /* 0x00000005ff077e24 */ /* 0x000fc4000f8e00ff */
[----:B------:R-:W-:Y:S02]  /*1400*/  IMAD.U32 R11, RZ, RZ, UR7 ;  /* 0x00000007ff0b7e24 */ /* 0x000fe4000f8e00ff */
[----:B------:R-:W-:Y:S02]  /*1410*/  IMAD.MOV.U32 R8, RZ, RZ, 0x1e1 ;  /* 0x000001e1ff087424 */ /* 0x000fe400078e00ff */
[----:B------:R-:W-:Y:S02]  /*1420*/  IMAD.MOV.U32 R12, RZ, RZ, 0x1 ;  /* 0x00000001ff0c7424 */ /* 0x000fe400078e00ff */
[----:B0-----:R-:W-:-:S07]  /*1430*/  IMAD.MOV.U32 R13, RZ, RZ, RZ ;  /* 0x000000ffff0d7224 */ /* 0x001fce00078e00ff */
[----:B------:R-:W-:-:S07]  /*1440*/  LEPC R20, `(.L_x_18) ;  /* 0x000000001014794e */ /* 0x000fce0000000000 */
[----:B-1---5:R-:W-:Y:S05]  /*1450*/  CALL.ABS.NOINC R14 ;  /* 0x000000000e007343 */ /* 0x022fea0003c00000 */
.L_x_18:
[----:B------:R-:W-:-:S04]  /*1460*/  LOP3.LUT R0, R19, 0x1, RZ, 0xfc, !PT ;  /* 0x0000000113007812 */ /* 0x000fc800078efcff */
[----:B------:R-:W-:-:S13]  /*1470*/  ISETP.NE.AND P0, PT, R0, 0x3, PT ;  /* 0x000000030000780c */ /* 0x000fda0003f05270 */
[----:B------:R-:W-:Y:S05]  /*1480*/  @!P0 BRA `(.L_x_19) ;  /* 0x0000000000048947 */ /* 0x000fea0003800000 */
[----:B------:R-:W-:Y:S01]  /*1490*/  BPT.TRAP 0x1 ;  /* 0x000000040000795c */ /* 0x000fe20000300000 */
.L_x_19:
[----:B------:R-:W2:Y:S01]  /*14a0*/  S2UR UR5, SR_CgaCtaId ;  /* 0x00000000000579c3 */ /* 0x000ea20000008800 */
[----:B------:R-:W-:Y:S01]  /*14b0*/  UMOV UR4, 0x400 ;  /* 0x0000040000047882 */ /* 0x000fe20000000000 */
[----:B------:R-:W-:Y:S02]  /*14c0*/  IMAD.U32 R0, RZ, RZ, UR38 ;  /* 0x00000026ff007e24 */ /* 0x000fe4000f8e00ff */
[----:B------:R-:W-:-:S03]  /*14d0*/  IMAD.U32 R3, RZ, RZ, UR39 ;  /* 0x00000027ff037e24 */ /* 0x000fc6000f8e00ff */
[----:B------:R-:W-:Y:S01]  /*14e0*/  SHF.L.U32 R0, R0, 0x1f, RZ ;  /* 0x0000001f00007819 */ /* 0x000fe200000006ff */
[----:B--2---:R-:W-:-:S06]  /*14f0*/  ULEA UR4, UR5, UR4, 0x18 ;  /* 0x0000000405047291 */ /* 0x004fcc000f8ec03f */
[----:B------:R-:W-:-:S04]  /*1500*/  IMAD.U32 R6, RZ, RZ, UR4 ;  /* 0x00000004ff067e24 */ /* 0x000fc8000f8e00ff */
[----:B------:R-:W-:-:S04]  /*1510*/  IMAD R3, R3, 0x8, R6 ;  /* 0x0000000803037824 */ /* 0x000fc800078e0206 */
[----:B------:R2:W3:Y:S01]  /*1520*/  SYNCS.PHASECHK.TRANS64.TRYWAIT P1, [R3+URZ], R0 ;  /* 0x00000000030075a7 */ /* 0x0004e2000802017f */
[----:B------:R-:W-:Y:S05]  /*1530*/  @!P0 BRA `(.L_x_20) ;  /* 0x0000000000048947 */ /* 0x000fea0003800000 */
[----:B------:R-:W-:Y:S01]  /*1540*/  BPT.TRAP 0x1 ;  /* 0x000000040000795c */ /* 0x000fe20000300000 */
.L_x_20:
[----:B---3--:R-:W-:Y:S05]  /*1550*/  @P1 BRA `(.L_x_21) ;  /* 0x0000000000081947 */ /* 0x008fea0003800000 */
[----:B------:R-:W3:Y:S02]  /*1560*/  SYNCS.PHASECHK.TRANS64.TRYWAIT P1, [R3+URZ], R0 ;  /* 0x00000000030075a7 */ /* 0x000ee4000802017f */
[----:B---3--:R-:W-:Y:S05]  /*1570*/  @!P1 BRA `(.L_x_22) ;  /* 0x0000008800c89947 */ /* 0x008fea0003800000 */
.L_x_21:
[----:B------:R-:W-:-:S04]  /*1580*/  UISETP.LT.AND UP0, UPT, UR40, 0x1, UPT ;  /* 0x000000012800788c */ /* 0x000fc8000bf01270 */
[----:B------:R-:W-:-:S06]  /*1590*/  USEL UR4, UR40, 0x1, UP0 ;  /* 0x0000000128047887 */ /* 0x000fcc0008000000 */
[----:B--23--:R-:W-:Y:S01]  /*15a0*/  IMAD.U32 R0, RZ, RZ, UR4 ;  /* 0x00000004ff007e24 */ /* 0x00cfe2000f8e00ff */
[----:B------:R-:W-:Y:S05]  /*15b0*/  WARPSYNC.ALL ;  /* 0x0000000000007948 */ /* 0x000fea0003800000 */
[----:B------:R-:W-:-:S04]  /*15c0*/  IADD3 R0, -R0, UR40, RZ ;  /* 0x0000002800007c10 */ /* 0x000fc8000fffe1ff */
[----:B------:R-:W-:Y:S02]  /*15d0*/  ISETP.GE.AND P1, PT, R0, 0x1, PT ;  /* 0x000000010000780c */ /* 0x000fe40003f26270 */
[----:B------:R-:W-:Y:S01]  /*15e0*/  R2UR UR4, R6 ;  /* 0x00000000060472ca */ /* 0x000fe200000e0000 */
[----:B------:R-:W-:Y:S01]  /*15f0*/  ULOP3.LUT UR41, UR41, 0x10000, URZ, 0xfc, !UPT ;  /* 0x0001000029297892 */ /* 0x000fe2000f8efc3f */
[----:B------:R-:W-:Y:S01]  /*1600*/  WARPGROUP.ARRIVE ;  /* 0x00000000000079c5 */ /* 0x000fe20000000000 */
[----:B------:R-:W-:Y:S01]  /*1610*/  UMOV UR5, 0x80000020 ;  /* 0x8000002000057882 */ /* 0x000fe20000000000 */
[----:B------:R-:W-:-:S09]  /*1620*/  UMOV UR7, 0x80000020 ;  /* 0x8000002000077882 */ /* 0x000fd20000000000 */
[----:B------:R-:W-:-:S04]  /*1630*/  UIADD3 UR4, UR4, 0x12180, URZ ;  /* 0x0001218004047890 */ /* 0x000fc8000fffe03f */
[----:B------:R-:W-:-:S04]  /*1640*/  USHF.R.U32.HI UR4, URZ, 0x4, UR4 ;  /* 0x000000043f047899 */ /* 0x000fc80008011604 */
[----:B------:R-:W-:-:S04]  /*1650*/  ULOP3.LUT UR4, UR4, 0x3fff, URZ, 0xc0, !UPT ;  /* 0x00003fff04047892 */ /* 0x000fc8000f8ec03f */
[----:B------:R-:W-:Y:S02]  /*1660*/  ULOP3.LUT UR9, UR4, 0x10000, URZ, 0xfc, !UPT ;  /* 0x0001000004097892 */ /* 0x000fe4000f8efc3f */
[----:B------:R-:W-:Y:S02]  /*1670*/  ULEA UR4, UR39, UR41, 0x9 ;  /* 0x0000002927047291 */ /* 0x000fe4000f8e483f */
[----:B------:R-:W-:-:S09]  /*1680*/  ULEA UR6, UR39, UR9, 0xa ;  /* 0x0000000927067291 */ /* 0x000fd2000f8e503f */
[----:B------:R-:W-:Y:S01]  /*1690*/  IGMMA.64x256x32.S8.S8 R24, gdesc[UR4], RZ, !UPT, gsb0 ;  /* 0x06600000041879f1 */ /* 0x000fe2000c0410ff */
[----:B------:R-:W-:Y:S02]  /*16a0*/  UIADD3 UR4, UR4, 0x2, URZ ;  /* 0x0000000204047890 */ /* 0x000fe4000fffe03f */
[----:B------:R-:W-:Y:S01]  /*16b0*/  UIADD3 UR6, UR6, 0x2, URZ ;  /* 0x0000000206067890 */ /* 0x000fe2000fffe03f */
[----:B------:R-:W-:Y:S01]  /*16c0*/  UMOV UR5, 0x80000020 ;  /* 0x8000002000057882 */ /* 0x000fe20000000000 */
[----:B------:R-:W-:Y:S01]  /*16d0*/  UMOV UR7, 0x80000020 ;  /* 0x8000002000077882 */ /* 0x000fe20000000000 */
[----:B------:R-:W-:Y:S02]  /*16e0*/  WARPGROUP.DEPBAR.LE gsb0, 0x0 ;  /* 0x00008000000079c5 */ /* 0x000fe40000010000 */
[----:B------:R-:W-:-:S06]  /*16f0*/  WARPGROUP.ARRIVE ;  /* 0x00000000000079c5 */ /* 0x000fcc0000000000 */
[----:B------:R-:W-:Y:S03]  /*1700*/  IGMMA.64x256x32.S8.S8 R24, gdesc[UR4], R24, gsb0 ;  /* 0x06600000041879f1 */ /* 0x000fe60008041018 */
[----:B------:R-:W-:Y:S02]  /*1710*/  WARPGROUP.DEPBAR.LE gsb0, 0x0 ;  /* 0x00008000000079c5 */ /* 0x000fe40000010000 */
[----:B------:R-:W-:Y:S05]  /*1720*/  @!P1 BRA `(.L_x_23) ;  /* 0x0000000000e49947 */ /* 0x000fea0003800000 */
[----:B------:R-:W-:Y:S02]  /*1730*/  UIADD3 UR4, UR39, 0x1, URZ ;  /* 0x0000000127047890 */ /* 0x000fe4000fffe03f */
[----:B------:R-:W-:Y:S02]  /*1740*/  IMAD.U32 R3, RZ, RZ, UR39 ;  /* 0x00000027ff037e24 */ /* 0x000fe4000f8e00ff */
[----:B------:R-:W-:-:S04]  /*1750*/  UISETP.NE.AND UP0, UPT, UR4, 0x9, UPT ;  /* 0x000000090400788c */ /* 0x000fc8000bf05270 */
[----:B------:R-:W-:Y:S02]  /*1760*/  USEL UR5, URZ, 0x1, UP0 ;  /* 0x000000013f057887 */ /* 0x000fe40008000000 */
[----:B------:R-:W-:Y:S02]  /*1770*/  USEL UR8, UR4, URZ, UP0 ;  /* 0x0000003f04087287 */ /* 0x000fe40008000000 */
[----:B------:R-:W-:-:S06]  /*1780*/  ULOP3.LUT UR5, UR38, UR5, URZ, 0x3c, !UPT ;  /* 0x0000000526057292 */ /* 0x000fcc000f8e3c3f */
[----:B------:R-:W-:-:S07]  /*1790*/  IMAD.U32 R7, RZ, RZ, UR5 ;  /* 0x00000005ff077e24 */ /* 0x000fce000f8e00ff */
.L_x_30:
[----:B------:R-:W-:Y:S05]  /*17a0*/  @!P0 BRA `(.L_x_24) ;  /* 0x0000000000048947 */ /* 0x000fea0003800000 */
[----:B------:R-:W-:Y:S01]  /*17b0*/  BPT.TRAP 0x1 ;  /* 0x000000040000795c */ /* 0x000fe20000300000 */
.L_x_24:
[----:B------:R-:W2:Y:S01]  /*17c0*/  S2UR UR5, SR_CgaCtaId ;  /* 0x00000000000579c3 */ /* 0x000ea20000008800 */
[----:B------:R-:W-:Y:S01]  /*17d0*/  UMOV UR4, 0x400 ;  /* 0x0000040000047882 */ /* 0x000fe20000000000 */
[----:B01----:R-:W-:Y:S01]  /*17e0*/  IMAD.U32 R5, RZ, RZ, UR8 ;  /* 0x00000008ff057e24 */ /* 0x003fe2000f8e00ff */
[----:B------:R-:W-:Y:S01]  /*17f0*/  SHF.L.U32 R4, R7, 0x1f, RZ ;  /* 0x0000001f07047819 */ /* 0x000fe200000006ff */
[----:B--2---:R-:W-:-:S06]  /*1800*/  ULEA UR4, UR5, UR4, 0x18 ;  /* 0x0000000405047291 */ /* 0x004fcc000f8ec03f */
[----:B------:R-:W-:-:S04]  /*1810*/  IMAD.U32 R6, RZ, RZ, UR4 ;  /* 0x00000004ff067e24 */ /* 0x000fc8000f8e00ff */
[----:B------:R-:W-:-:S04]  /*1820*/  IMAD R5, R5, 0x8, R6 ;  /* 0x0000000805057824 */ /* 0x000fc800078e0206 */
[----:B------:R0:W1:Y:S01]  /*1830*/  SYNCS.PHASECHK.TRANS64.TRYWAIT P1, [R5+URZ], R4 ;  /* 0x00000004050075a7 */ /* 0x000062000802017f */
[----:B------:R-:W-:Y:S05]  /*1840*/  @!P0 BRA `(.L_x_25) ;  /* 0x0000000000048947 */ /* 0x000fea0003800000 */
[----:B------:R-:W-:Y:S01]  /*1850*/  BPT.TRAP 0x1 ;  /* 0x000000040000795c */ /* 0x000fe20000300000 */
.L_x_25:
[----:B-1----:R-:W-:Y:S05]  /*1860*/  @P1 BRA `(.L_x_26) ;  /* 0x0000000000081947 */ /* 0x002fea0003800000 */
[----:B------:R-:W1:Y:S02]  /*1870*/  SYNCS.PHASECHK.TRANS64.TRYWAIT P1, [R5+URZ], R4 ;  /* 0x00000004050075a7 */ /* 0x000e64000802017f */
[----:B-1----:R-:W-:Y:S05]  /*1880*/  @!P1 BRA `(.L_x_27) ;  /* 0x0000008800189947 */ /* 0x002fea0003800000 */
.L_x_26:
[----:B------:R-:W-:Y:S01]  /*1890*/  ULEA UR4, UR8, UR41, 0x9 ;  /* 0x0000002908047291 */ /* 0x000fe2000f8e483f */
[----:B------:R-:W-:Y:S01]  /*18a0*/  WARPGROUP.ARRIVE ;  /* 0x00000000000079c5 */ /* 0x000fe20000000000 */
[----:B------:R-:W-:Y:S01]  /*18b0*/  ULEA UR6, UR8, UR9, 0xa ;  /* 0x0000000908067291 */ /* 0x000fe2000f8e503f */
[----:B------:R-:W-:Y:S01]  /*18c0*/  UMOV UR5, 0x80000020 ;  /* 0x8000002000057882 */ /* 0x000fe20000000000 */
[----:B------:R-:W-:-:S07]  /*18d0*/  UMOV UR7, 0x80000020 ;  /* 0x8000002000077882 */ /* 0x000fce0000000000 */
[----:B------:R-:W-:Y:S01]  /*18e0*/  IGMMA.64x256x32.S8.S8 R24, gdesc[UR4], R24, gsb0 ;  /* 0x06600000041879f1 */ /* 0x000fe20008041018 */
        /* <DEDUP_REMOVED lines=9> */
[----:B------:R-:W-:Y:S01]  /*1980*/  BPT.TRAP 0x1 ;  /* 0x000000040000795c */ /* 0x000fe20000300000 */
.L_x_28:
[----:B------:R-:W-:-:S13]  /*1990*/  ISETP.NE.AND P1, PT, R157, RZ, PT ;  /* 0x000000ff9d00720c */ /* 0x000fda0003f25270 */
[----:B01----:R-:W-:-:S04]  /*19a0*/  @P1 IMAD R4, R3, 0x8, R6 ;  /* 0x0000000803041824 */ /* 0x003fc800078e0206 */
[----:B------:R-:W-:-:S05]  /*19b0*/  @P1 VIADD R4, R4, 0x48 ;  /* 0x0000004804041836 */ /* 0x000fca0000000000 */
[----:B------:R-:W-:-:S04]  /*19c0*/  @P1 PRMT R4, R23, 0x654, R4 ;  /* 0x0000065417041816 */ /* 0x000fc80000000004 */
[----:B------:R0:W-:Y:S01]  /*19d0*/  @P1 SYNCS.ARRIVE.TRANS64.RED.A1T0 RZ, [R4+URZ], RZ ;  /* 0x000000ff04ff19a7 */ /* 0x0001e2000810043f */
[----:B------:R-:W-:-:S13]  /*19e0*/  ISETP.GT.U32.AND P1, PT, R19, 0x1, PT ;  /* 0x000000011300780c */ /* 0x000fda0003f24070 */
[----:B0-----:R-:W-:Y:S05]  /*19f0*/  @P1 BRA `(.L_x_29) ;  /* 0x0000000000041947 */ /* 0x001fea0003800000 */
[----:B------:R-:W-:Y:S01]  /*1a00*/  BPT.TRAP 0x1 ;  /* 0x000000040000795c */ /* 0x000fe20000300000 */
.L_x_29:
[----:B------:R-:W-:Y:S01]  /*1a10*/  UIADD3 UR8, UR8, 0x1, URZ ;  /* 0x0000000108087890 */ /* 0x000fe2000fffe03f */
[C---:B------:R-:W-:Y:S01]  /*1a20*/  ISETP.GT.AND P2, PT, R0.reuse, 0x1, PT ;  /* 0x000000010000780c */ /* 0x040fe20003f44270 */
[----:B------:R-:W-:Y:S02]  /*1a30*/  VIADD R3, R3, 0x1 ;  /* 0x0000000103037836 */ /* 0x000fe40000000000 */
[----:B------:R-:W-:Y:S01]  /*1a40*/  UISETP.NE.AND UP0, UPT, UR8, 0x9, UPT ;  /* 0x000000090800788c */ /* 0x000fe2000bf05270 */
[----:B------:R-:W-:Y:S02]  /*1a50*/  VIADD R0, R0, 0xffffffff ;  /* 0xffffffff00007836 */ /* 0x000fe40000000000 */
[C---:B------:R-:W-:Y:S01]  /*1a60*/  ISETP.NE.AND P1, PT, R3.reuse, 0x9, PT ;  /* 0x000000090300780c */ /* 0x040fe20003f25270 */
[----:B------:R-:W-:Y:S02]  /*1a70*/  USEL UR4, URZ, 0x1, UP0 ;  /* 0x000000013f047887 */ /* 0x000fe40008000000 */
[----:B------:R-:W-:Y:S01]  /*1a80*/  USEL UR8, UR8, URZ, UP0 ;  /* 0x0000003f08087287 */ /* 0x000fe20008000000 */
[----:B------:R-:W-:-:S03]  /*1a90*/  SEL R3, R3, RZ, P1 ;  /* 0x000000ff03037207 */ /* 0x000fc60000800000 */
[----:B------:R-:W-:Y:S01]  /*1aa0*/  LOP3.LUT R7, R7, UR4, RZ, 0x3c, !PT ;  /* 0x0000000407077c12 */ /* 0x000fe2000f8e3cff */
[----:B------:R-:W-:Y:S07]  /*1ab0*/  @P2 BRA `(.L_x_30) ;  /* 0xfffffffc00382947 */ /* 0x000fee000383ffff */
.L_x_23:
[----:B------:R-:W2:Y:S02]  /*1ac0*/  LDC R0, c[0x0][0x28c] ;  /* 0x0000a300ff007b82 */ /* 0x000ea40000000800 */
[----:B--2---:R-:W-:-:S13]  /*1ad0*/  ISETP.GE.AND P1, PT, R0, 0x1, PT ;  /* 0x000000010000780c */ /* 0x004fda0003f26270 */
[----:B------:R-:W-:Y:S05]  /*1ae0*/  @!P1 BRA `(.L_x_31) ;  /* 0x0000000000509947 */ /* 0x000fea0003800000 */
[----:B------:R-:W-:Y:S05]  /*1af0*/  @!P0 BRA `(.L_x_32) ;  /* 0x0000000000048947 */ /* 0x000fea0003800000 */
[----:B------:R-:W-:Y:S01]  /*1b00*/  BPT.TRAP 0x1 ;  /* 0x000000040000795c */ /* 0x000fe20000300000 */
.L_x_32:
[----:B------:R-:W-:Y:S01]  /*1b10*/  ISETP.NE.AND P1, PT, R157, RZ, PT ;  /* 0x000000ff9d00720c */ /* 0x000fe20003f25270 */
[----:B------:R-:W-:Y:S01]  /*1b20*/  BSSY B0, `(.L_x_33) ;  /* 0x000000e000007945 */ /* 0x000fe20003800000 */
[----:B------:R-:W-:-:S11]  /*1b30*/  ISETP.GT.U32.AND P0, PT, R19, 0x1, PT ;  /* 0x000000011300780c */ /* 0x000fd60003f04070 */
[----:B------:R-:W-:Y:S05]  /*1b40*/  @!P1 BRA `(.L_x_34) ;  /* 0x00000000002c9947 */ /* 0x000fea0003800000 */
[----:B------:R-:W-:-:S04]  /*1b50*/  UISETP.LT.AND UP0, UPT, UR40, 0x1, UPT ;  /* 0x000000012800788c */ /* 0x000fc8000bf01270 */
[----:B------:R-:W-:-:S04]  /*1b60*/  USEL UR6, UR40, 0x1, UP0 ;  /* 0x0000000128067887 */ /* 0x000fc80008000000 */
[----:B------:R-:W-:-:S04]  /*1b70*/  UIADD3 UR6, UR39, UR40, -UR6 ;  /* 0x0000002827067290 */ /* 0x000fc8000fffe806 */
[----:B------:R-:W-:-:S04]  /*1b80*/  UIMAD.WIDE.U32 UR4, UR6, 0x38e38e39, URZ ;  /* 0x38e38e39060478a5 */ /* 0x000fc8000f8e003f */
[----:B------:R-:W-:-:S04]  /*1b90*/  USHF.R.U32.HI UR4, URZ, 0x1, UR5 ;  /* 0x000000013f047899 */ /* 0x000fc80008011605 */
[----:B------:R-:W-:-:S06]  /*1ba0*/  UIMAD UR6, UR4, -0x9, UR6 ;  /* 0xfffffff7040678a4 */ /* 0x000fcc000f8e0206 */
[----:B------:R-:W-:-:S04]  /*1bb0*/  IMAD.U32 R3, RZ, RZ, UR6 ;  /* 0x00000006ff037e24 */ /* 0x000fc8000f8e00ff */
[----:B------:R-:W-:-:S04]  /*1bc0*/  IMAD R0, R3, 0x8, R6 ;  /* 0x0000000803007824 */ /* 0x000fc800078e0206 */
[----:B------:R-:W-:-:S05]  /*1bd0*/  VIADD R0, R0, 0x48 ;  /* 0x0000004800007836 */ /* 0x000fca0000000000 */
[----:B------:R-:W-:-:S04]  /*1be0*/  PRMT R0, R23, 0x654, R0 ;  /* 0x0000065417007816 */ /* 0x000fc80000000000 */
[----:B------:R2:W-:Y:S03]  /*1bf0*/  SYNCS.ARRIVE.TRANS64.RED.A1T0 RZ, [R0+URZ], RZ ;  /* 0x000000ff00ff79a7 */ /* 0x0005e6000810043f */
.L_x_34:
[----:B------:R-:W-:Y:S05]  /*1c00*/  BSYNC B0 ;  /* 0x0000000000007941 */ /* 0x000fea0003800000 */
.L_x_33:
[----:B------:R-:W-:Y:S05]  /*1c10*/  @P0 BRA `(.L_x_31) ;  /* 0x0000000000040947 */ /* 0x000fea0003800000 */
[----:B------:R-:W-:Y:S01]  /*1c20*/  BPT.TRAP 0x1 ;  /* 0x000000040000795c */ /* 0x000fe20000300000 */
.L_x_31:
[----:B------:R-:W3:Y:S01]  /*1c30*/  LDC R13, c[0x0][0x288] ;  /* 0x0000a200ff0d7b82 */ /* 0x000ee20000000800 */
[--C-:B--2---:R-:W-:Y:S01]  /*1c40*/  SHF.R.U32.HI R0, RZ, 0x2, R18.reuse ;  /* 0x00000002ff007819 */ /* 0x104fe20000011612 */
[----:B------:R-:W-:Y:S01]  /*1c50*/  UIADD3 UR39, UR40, UR39, URZ ;  /* 0x0000002728277290 */ /* 0x000fe2000fffe03f */
[----:B01----:R-:W-:Y:S01]  /*1c60*/  SHF.R.U32.HI R5, RZ, 0x7, R18 ;  /* 0x00000007ff057819 */ /* 0x003fe20000011612 */
[----:B------:R-:W-:Y:S01]  /*1c70*/  ULDC UR7, c[0x0][0x284] ;  /* 0x0000a10000077ab9 */ /* 0x000fe20000000800 */
[----:B------:R-:W-:Y:S01]  /*1c80*/  LOP3.LUT R4, R18, 0x60, RZ, 0xc0, !PT ;  /* 0x0000006012047812 */ /* 0x000fe200078ec0ff */
[----:B------:R-:W-:Y:S01]  /*1c90*/  UISETP.GT.U32.AND UP0, UPT, UR39, 0x8, UPT ;  /* 0x000000082700788c */ /* 0x000fe2000bf04070 */
[----:B------:R-:W-:Y:S01]  /*1ca0*/  LOP3.LUT R3, R0, 0x7, RZ, 0xc0, !PT ;  /* 0x0000000700037812 */ /* 0x000fe200078ec0ff */
[----:B------:R-:W-:Y:S01]  /*1cb0*/  UISETP.GE.U32.AND UP1, UPT, UR40, 0x9, UPT ;  /* 0x000000092800788c */ /* 0x000fe2000bf26070 */
[----:B------:R-:W-:Y:S01]  /*1cc0*/  LOP3.LUT R0, R5, 0x1, RZ, 0xc0, !PT ;  /* 0x0000000105007812 */ /* 0x000fe200078ec0ff */
[----:B------:R-:W-:Y:S01]  /*1cd0*/  UISETP.LT.U32.AND UP0, UPT, UR40, 0x9, UP0 ;  /* 0x000000092800788c */ /* 0x000fe20008701070 */
[----:B------:R-:W-:Y:S01]  /*1ce0*/  SHF.R.U32.HI R6, RZ, 0x1, R4 ;  /* 0x00000001ff067819 */ /* 0x000fe20000011604 */
[----:B------:R-:W-:Y:S01]  /*1cf0*/  IMAD.SHL.U32 R4, R18, 0x2, RZ ;  /* 0x0000000212047824 */ /* 0x000fe200078e00ff */
[----:B------:R-:W-:Y:S01]  /*1d00*/  SHF.R.S32.HI R14, RZ, 0x1f, R22 ;  /* 0x0000001fff0e7819 */ /* 0x000fe20000011416 */
[----:B------:R-:W-:Y:S01]  /*1d10*/  IMAD.SHL.U32 R8, R0, 0x40, RZ ;  /* 0x0000004000087824 */ /* 0x000fe200078e00ff */
[--C-:B------:R-:W-:Y:S01]  /*1d20*/  IADD3 R5, RZ, -R6, -R3.reuse ;  /* 0x80000006ff057210 */ /* 0x100fe20007ffe803 */
[----:B------:R-:W-:Y:S01]  /*1d30*/  ULDC.64 UR8, c[0x0][0x5d0] ;  /* 0x0001740000087ab9 */ /* 0x000fe20000000a00 */
[----:B------:R-:W-:Y:S01]  /*1d40*/  LOP3.LUT R9, R4, 0x6, RZ, 0xc0, !PT ;  /* 0x0000000604097812 */ /* 0x000fe200078ec0ff */
[----:B------:R-:W-:Y:S01]  /*1d50*/  UIMAD.WIDE.U32 UR4, UR39, 0x38e38e39, URZ ;  /* 0x38e38e39270478a5 */ /* 0x000fe2000f8e003f */
[----:B------:R-:W-:Y:S01]  /*1d60*/  LOP3.LUT R3, R8, 0x40, R3, 0xe2, !PT ;  /* 0x0000004008037812 */ /* 0x000fe200078ee203 */
[----:B------:R-:W-:Y:S01]  /*1d70*/  IMAD R7, R0, -0x40, R5 ;  /* 0xffffffc000077824 */ /* 0x000fe200078e0205 */
[----:B------:R-:W-:Y:S01]  /*1d80*/  LOP3.LUT R0, R18, 0x3, RZ, 0xc0, !PT ;  /* 0x0000000312007812 */ /* 0x000fe200078ec0ff */
[----:B------:R-:W-:Y:S01]  /*1d90*/  USEL UR6, URZ, 0x1, !UP0 ;  /* 0x000000013f067887 */ /* 0x000fe2000c000000 */
[----:B------:R-:W-:Y:S01]  /*1da0*/  PRMT R8, R9, 0x6540, R152 ;  /* 0x0000654009087816 */ /* 0x000fe20000000098 */
[----:B------:R-:W-:Y:S01]  /*1db0*/  IMAD.SHL.U32 R152, R152, 0x100, RZ ;  /* 0x0000010098987824 */ /* 0x000fe200078e00ff */
[----:B------:R-:W-:Y:S01]  /*1dc0*/  USHF.R.U32.HI UR4, URZ, 0x1, UR5 ;  /* 0x000000013f047899 */ /* 0x000fe20008011605 */
[----:B---3--:R-:W-:Y:S01]  /*1dd0*/  IMAD R11, R0, -0x2, R13 ;  /* 0xfffffffe000b7824 */ /* 0x008fe200078e020d */
[--C-:B------:R-:W-:Y:S01]  /*1de0*/  SHF.R.S32.HI R9, RZ, 0x1f, R8.reuse ;  /* 0x0000001fff097819 */ /* 0x100fe20000011408 */
[C---:B------:R-:W-:Y:S01]  /*1df0*/  IMAD.SHL.U32 R0, R153.reuse, 0x80, RZ ;  /* 0x0000008099007824 */ /* 0x040fe200078e00ff */
[----:B------:R-:W-:Y:S01]  /*1e00*/  ISETP.GE.AND P0, PT, R152, R13, PT ;  /* 0x0000000d9800720c */ /* 0x000fe20003f06270 */
[----:B------:R-:W-:Y:S01]  /*1e10*/  IMAD R5, R14, UR8, RZ ;  /* 0x000000080e057c24 */ /* 0x000fe2000f8e02ff */
[----:B------:R-:W-:Y:S01]  /*1e20*/  ULOP3.LUT UR38, UR38, UR6, URZ, 0x3c, !UPT ;  /* 0x0000000626267292 */ /* 0x000fe2000f8e3c3f */
[----:B------:R-:W-:Y:S01]  /*1e30*/  IMAD.WIDE R12, R153, 0x80, RZ ;  /* 0x00000080990c7825 */ /* 0x000fe200078e02ff */
[C---:B------:R-:W-:Y:S01]  /*1e40*/  ISETP.GE.OR P0, PT, R0.reuse, UR7, P0 ;  /* 0x0000000700007c0c */ /* 0x040fe20008706670 */
[----:B------:R-:W-:Y:S01]  /*1e50*/  UIMAD UR39, UR4, -0x9, UR39 ;  /* 0xfffffff7042778a4 */ /* 0x000fe2000f8e0227 */
[----:B------:R-:W-:Y:S01]  /*1e60*/  IADD3 R20, -R0, UR7, R7 ;  /* 0x0000000700147c10 */ /* 0x000fe2000fffe107 */
[C---:B------:R-:W-:Y:S01]  /*1e70*/  IMAD R15, R22.reuse, UR9, R5 ;  /* 0x00000009160f7c24 */ /* 0x040fe2000f8e0205 */
[----:B------:R-:W-:Y:S01]  /*1e80*/  @UP1 ULOP3.LUT UR38, UR38, 0x1, UR4, 0x78, !UPT ;  /* 0x0000000126261892 */ /* 0x000fe2000f8e7804 */
[----:B------:R-:W-:Y:S01]  /*1e90*/  IMAD.WIDE.U32 R4, R22, UR8, R8 ;  /* 0x0000000816047c25 */ /* 0x000fe2000f8e0008 */
[----:B------:R-:W-:-:S03]  /*1ea0*/  LOP3.LUT R163, R12, R3, R6, 0xfe, !PT ;  /* 0x000000030ca37212 */ /* 0x000fc600078efe06 */
[----:B------:R-:W-:Y:S02]  /*1eb0*/  IMAD.IADD R5, R5, 0x1, R15 ;  /* 0x0000000105057824 */ /* 0x000fe400078e020f */
[----:B------:R-:W-:Y:S02]  /*1ec0*/  IMAD.IADD R0, R11, 0x1, -R152 ;  /* 0x000000010b007824 */ /* 0x000fe400078e0a98 */
[----:B------:R-:W-:Y:S01]  /*1ed0*/  IMAD.MOV.U32 R153, RZ, RZ, -0x1 ;  /* 0xffffffffff997424 */ /* 0x000fe200078e00ff */
[----:B------:R-:W-:Y:S06]  /*1ee0*/  @P0 BRA `(.L_x_35) ;  /* 0x0000006000a40947 */ /* 0x000fec0003800000 */
[----:B------:R-:W0:Y:S01]  /*1ef0*/  LDC.64 R10, c[0x0][0x5c8] ;  /* 0x00017200ff0a7b82 */ /* 0x000e220000000a00 */
[----:B------:R-:W-:Y:S01]  /*1f00*/  ULDC.64 UR4, c[0x0][0x5c0] ;  /* 0x0001700000047ab9 */ /* 0x000fe20000000a00 */
[----:B------:R-:W-:Y:S01]  /*1f10*/  BSSY B0, `(.L_x_35) ;  /* 0x0000626000007945 */ /* 0x000fe20003800000 */
[-C--:B0-----:R-:W-:Y:S02]  /*1f20*/  IMAD R6, R13, R10.reuse, RZ ;  /* 0x0000000a0d067224 */ /* 0x081fe400078e02ff */
[----:B------:R-:W-:-:S04]  /*1f30*/  IMAD.WIDE.U32 R4, R163, R10, R4 ;  /* 0x0000000aa3047225 */ /* 0x000fc800078e0004 */
[----:B------:R-:W-:Y:S01]  /*1f40*/  IMAD R3, R163, R11, R6 ;  /* 0x0000000ba3037224 */ /* 0x000fe200078e0206 */
[----:B------:R-:W-:-:S03]  /*1f50*/  IADD3 R4, P0, R4, UR4, RZ ;  /* 0x0000000404047c10 */ /* 0x000fc6000ff1e0ff */
[----:B------:R-:W-:Y:S01]  /*1f60*/  IMAD.IADD R3, R5, 0x1, R3 ;  /* 0x0000000105037824 */ /* 0x000fe200078e0203 */
[----:B------:R-:W-:-:S04]  /*1f70*/  LEA R6, P1, R10, R4, 0x3 ;  /* 0x000000040a067211 */ /* 0x000fc800078218ff */
[----:B------:R-:W-:Y:S02]  /*1f80*/  IADD3.X R5, R3, UR5, RZ, P0, !PT ;  /* 0x0000000503057c10 */ /* 0x000fe400087fe4ff */
[----:B-----5:R-:W-:Y:S02]  /*1f90*/  ISETP.NE.AND P0, PT, R155, RZ, PT ;  /* 0x000000ff9b00720c */ /* 0x020fe40003f05270 */
[----:B------:R-:W-:-:S11]  /*1fa0*/  LEA.HI.X R7, R10, R5, R11, 0x3, P1 ;  /* 0x000000050a077211 */ /* 0x000fd600008f1c0b */
[----:B------:R-:W-:Y:S05]  /*1fb0*/  @!P0 BRA `(.L_x_36) ;  /* 0x0000004800648947 */ /* 0x000fea0003800000 */
[----:B------:R-:W0:Y:S01]  /*1fc0*/  LDC.64 R158, c[0x0][0x5b0] ;  /* 0x00016c00ff9e7b82 */ /* 0x000e220000000a00 */
[----:B------:R-:W-:Y:S01]  /*1fd0*/  ULDC.64 UR4, c[0x0][0x5b8] ;  /* 0x00016e0000047ab9 */ /* 0x000fe20000000a00 */
[----:B------:R-:W-:Y:S01]  /*1fe0*/  ISETP.GE.AND P1, PT, R20, 0x1, PT ;  /* 0x000000011400780c */ /* 0x000fe20003f26270 */
[----:B------:R-:W-:Y:S01]  /*1ff0*/  IMAD R3, R14, UR4, RZ ;  /* 0x000000040e037c24 */ /* 0x000fe2000f8e02ff */
[----:B------:R-:W-:Y:S01]  /*2000*/  BSSY B1, `(.L_x_37) ;  /* 0x0000010000017945 */ /* 0x000fe20003800000 */
[----:B------:R-:W-:Y:S01]  /*2010*/  IMAD.WIDE.U32 R14, R22, UR4, R8 ;  /* 0x00000004160e7c25 */ /* 0x000fe2000f8e0008 */
[----:B------:R-:W-:Y:S02]  /*2020*/  ISETP.LT.OR P2, PT, R0, 0x1, !P1 ;  /* 0x000000010000780c */ /* 0x000fe40004f41670 */
[----:B------:R-:W1:Y:S01]  /*2030*/  LDC.64 R160, c[0x0][0x5a8] ;  /* 0x00016a00ffa07b82 */ /* 0x000e620000000a00 */
[----:B------:R-:W-:Y:S02]  /*2040*/  IMAD R3, R22, UR5, R3 ;  /* 0x0000000516037c24 */ /* 0x000fe4000f8e0203 */
[----:B------:R-:W-:-:S02]  /*2050*/  IMAD.MOV.U32 R10, RZ, RZ, R14 ;  /* 0x000000ffff0a7224 */ /* 0x000fc400078e000e */
[----:B------:R-:W-:Y:S02]  /*2060*/  IMAD.IADD R11, R15, 0x1, R3 ;  /* 0x000000010f0b7824 */ /* 0x000fe400078e0203 */
[-C--:B0-----:R-:W-:Y:S01]  /*2070*/  IMAD R12, R13, R158.reuse, RZ ;  /* 0x0000009e0d0c7224 */ /* 0x081fe200078e02ff */
[----:B------:R-:W-:Y:S01]  /*2080*/  SHF.L.U64.HI R13, R158, 0x3, R159 ;  /* 0x000000039e0d7819 */ /* 0x000fe2000001029f */
[----:B------:R-:W-:-:S04]  /*2090*/  IMAD.WIDE.U32 R8, R163, R158, R10 ;  /* 0x0000009ea3087225 */ /* 0x000fc800078e000a */
[----:B------:R-:W-:Y:S01]  /*20a0*/  IMAD R21, R163, R159, R12 ;  /* 0x0000009fa3157224 */ /* 0x000fe200078e020c */
[----:B-1----:R-:W-:Y:S01]  /*20b0*/  IADD3 R8, P0, R8, R160, RZ ;  /* 0x000000a008087210 */ /* 0x002fe20007f1e0ff */
[----:B------:R-:W-:-:S03]  /*20c0*/  IMAD.SHL.U32 R12, R158, 0x8, RZ ;  /* 0x000000089e0c7824 */ /* 0x000fc600078e00ff */
[----:B------:R-:W-:Y:S01]  /*20d0*/  IADD3.X R9, R161, R9, R21, P0, !PT ;  /* 0x00000009a1097210 */ /* 0x000fe200007fe415 */
[----:B------:R-:W-:Y:S08]  /*20e0*/  @P2 BRA `(.L_x_38) ;  /* 0x0000000000042947 */ /* 0x000ff00003800000 */
[----:B------:R0:W5:Y:S02]  /*20f0*/  LDG.E.U8 R156, desc[UR36][R8.64] ;  /* 0x00000024089c7981 */ /* 0x000164000c1e1100 */
.L_x_38:
[----:B------:R-:W-:Y:S05]  /*2100*/  BSYNC B1 ;  /* 0x0000000000017941 */ /* 0x000fea0003800000 */
.L_x_37:
[----:B-----5:R-:W-:Y:S01]  /*2110*/  LOP3.LUT R3, R156, 0xffff, RZ, 0xc0, !PT ;  /* 0x0000ffff9c037812 */ /* 0x020fe200078ec0ff */
[----:B------:R-:W-:Y:S01]  /*2120*/  IMAD.WIDE.U32 R12, R163, R158, R12 ;  /* 0x0000009ea30c7225 */ /* 0x000fe200078e000c */
[----:B------:R-:W-:Y:S01]  /*2130*/  ISETP.GE.AND P0, PT, R20, 0x9, PT ;  /* 0x000000091400780c */ /* 0x000fe20003f06270 */
[----:B------:R-:W-:Y:S01]  /*2140*/  BSSY B1, `(.L_x_39) ;  /* 0x000000f000017945 */ /* 0x000fe20003800000 */
[----:B------:R-:W-:Y:S01]  /*2150*/  PRMT R15, R3, 0x8880, RZ ;  /* 0x00008880030f7816 */ /* 0x000fe200000000ff */
[----:B------:R-:W-:Y:S01]  /*2160*/  IMAD.IADD R3, R21, 0x1, R13 ;  /* 0x0000000115037824 */ /* 0x000fe200078e020d */
[----:B------:R-:W-:-:S03]  /*2170*/  IADD3 R10, P3, P4, R14, R160, R12 ;  /* 0x000000a00e0a7210 */ /* 0x000fc60007c7e00c */
[----:B------:R-:W-:Y:S01]  /*2180*/  IMAD.MOV.U32 R12, RZ, RZ, R15 ;  /* 0x000000ffff0c7224 */ /* 0x000fe200078e000f */
[----:B------:R-:W-:Y:S02]  /*2190*/  IADD3.X R11, R11, R161, R3, P3, P4 ;  /* 0x000000a10b0b7210 */ /* 0x000fe40001fe8403 */
[----:B------:R-:W-:Y:S01]  /*21a0*/  ISETP.LT.OR P3, PT, R0, 0x2, !P1 ;  /* 0x000000020000780c */ /* 0x000fe20004f61670 */
[----:B------:R-:W-:Y:S01]  /*21b0*/  IMAD R3, R12, R155, RZ ;  /* 0x0000009b0c037224 */ /* 0x000fe200078e02ff */
[----:B------:R-:W-:-:S03]  /*21c0*/  ISETP.LT.OR P4, PT, R0, 0x1, !P0 ;  /* 0x000000010000780c */ /* 0x000fc60004781670 */
[----:B------:R-:W-:-:S05]  /*21d0*/  @!P2 IMAD R13, R24, R154, R3 ;  /* 0x0000009a180da224 */ /* 0x000fca00078e0203 */
[----:B------:R1:W-:Y:S03]  /*21e0*/  @!P2 STG.E.U8 desc[UR36][R4.64], R13 ;  /* 0x0000000d0400a986 */ /* 0x0003e6000c101124 */
[----:B------:R-:W-:Y:S05]  /*21f0*/  @P3 BRA `(.L_x_40) ;  /* 0x00000000000c3947 */ /* 0x000fea0003800000 */
[----:B------:R-:W2:Y:S02]  /*2200*/  LDG.E.U8 R156, desc[UR36][R8.64+0x1] ;  /* 0x00000124089c7981 */ /* 0x000ea4000c1e1100 */
[----:B--2---:R-:W-:-:S05]  /*2210*/  PRMT R12, R156, 0x8880, RZ ;  /* 0x000088809c0c7816 */ /* 0x004fca00000000ff */
[----:B------:R-:W-:-:S07]  /*2220*/  IMAD R3, R12, R155, RZ ;  /* 0x0000009b0c037224 */ /* 0x000fce00078e02ff */
.L_x_40:
[----:B------:R-:W-:Y:S05]  /*2230*/  BSYNC B1 ;  /* 0x0000000000017941 */ /* 0x000fea0003800000 */
.L_x_39:
[----:B------:R-:W-:Y:S01]  /*2240*/  @!P3 IMAD R25, R25, R154, R3 ;  /* 0x0000009a1919b224 */ /* 0x000fe200078e0203 */
[----:B------:R-:W-:Y:S04]  /*2250*/  BSSY B1, `(.L_x_41) ;  /* 0x0000006000017945 */ /* 0x000fe80003800000 */
[----:B------:R2:W-:Y:S01]  /*2260*/  @!P3 STG.E.U8 desc[UR36][R4.64+0x1], R25 ;  /* 0x000001190400b986 */ /* 0x0005e2000c101124 */
[----:B------:R-:W-:Y:S05]  /*2270*/  @P4 BRA `(.L_x_42) ;  /* 0x00000000000c4947 */ /* 0x000fea0003800000 */
[----:B------:R-:W3:Y:S02]  /*2280*/  LDG.E.U8 R156, desc[UR36][R10.64] ;  /* 0x000000240a9c7981 */ /* 0x000ee4000c1e1100 */
[----:B---3--:R-:W-:-:S05]  /*2290*/  PRMT R12, R156, 0x8880, RZ ;  /* 0x000088809c0c7816 */ /* 0x008fca00000000ff */
[----:B------:R-:W-:-:S07]  /*22a0*/  IMAD R3, R12, R155, RZ ;  /* 0x0000009b0c037224 */ /* 0x000fce00078e02ff */
.L_x_42:
[----:B------:R-:W-:Y:S05]  /*22b0*/  BSYNC B1 ;  /* 0x0000000000017941 */ /* 0x000fea0003800000 */
.L_x_41:
[----:B------:R-:W-:Y:S01]  /*22c0*/  ISETP.LT.OR P2, PT, R0, 0x2, !P0 ;  /* 0x000000020000780c */ /* 0x000fe20004741670 */
[----:B-1----:R-:W-:Y:S01]  /*22d0*/  @!P4 IMAD R13, R26, R154, R3 ;  /* 0x0000009a1a0dc224 */ /* 0x002fe200078e0203 */
[----:B------:R-:W-:Y:S01]  /*22e0*/  BSSY B1, `(.L_x_43) ;  /* 0x0000008000017945 */ /* 0x000fe20003800000 */
[----:B------:R-:W-:-:S03]  /*22f0*/  ISETP.LT.OR P3, PT, R0, 0x9, !P1 ;  /* 0x000000090000780c */ /* 0x000fc60004f61670 */
[----:B------:R1:W-:Y:S01]  /*2300*/  @!P4 STG.E.U8 desc[UR36][R6.64], R13 ;  /* 0x0000000d0600c986 */ /* 0x0003e2000c101124 */
[----:B------:R-:W-:-:S06]  /*2310*/  ISETP.LT.OR P4, PT, R0, 0xa, !P1 ;  /* 0x0000000a0000780c */ /* 0x000fcc0004f81670 */
[----:B------:R-:W-:Y:S07]  /*2320*/  @P2 BRA `(.L_x_44) ;  /* 0x00000000000c2947 */ /* 0x000fee0003800000 */
[----:B------:R-:W3:Y:S02]  /*2330*/  LDG.E.U8 R156, desc[UR36][R10.64+0x1] ;  /* 0x000001240a9c7981 */ /* 0x000ee4000c1e1100 */
[----:B---3--:R-:W-:-:S05]  /*2340*/  PRMT R12, R156, 0x8880, RZ ;  /* 0x000088809c0c7816 */ /* 0x008fca00000000ff */
[----:B------:R-:W-:-:S07]  /*2350*/  IMAD R3, R12, R155, RZ ;  /* 0x0000009b0c037224 */ /* 0x000fce00078e02ff */
.L_x_44:
[----:B------:R-:W-:Y:S05]  /*2360*/  BSYNC B1 ;  /* 0x0000000000017941 */ /* 0x000fea0003800000 */
.L_x_43:
[----:B------:R-:W-:Y:S01]  /*2370*/  @!P2 IMAD R27, R27, R154, R3 ;  /* 0x0000009a1b1ba224 */ /* 0x000fe200078e0203 */
[----:B------:R-:W-:Y:S04]  /*2380*/  BSSY B1, `(.L_x_45) ;  /* 0x0000006000017945 */ /* 0x000fe80003800000 */
[----:B------:R3:W-:Y:S01]  /*2390*/  @!P2 STG.E.U8 desc[UR36][R6.64+0x1], R27 ;  /* 0x0000011b0600a986 */ /* 0x0007e2000c101124 */
[----:B------:R-:W-:Y:S05]  /*23a0*/  @P3 BRA `(.L_x_46) ;  /* 0x00000000000c3947 */ /* 0x000fea0003800000 */
[----:B------:R-:W4:Y:S02]  /*23b0*/  LDG.E.U8 R156, desc[UR36][R8.64+0x8] ;  /* 0x00000824089c7981 */ /* 0x000f24000c1e1100 */
[----:B----4-:R-:W-:-:S05]  /*23c0*/  PRMT R12, R156, 0x8880, RZ ;  /* 0x000088809c0c7816 */ /* 0x010fca00000000ff */
[----:B------:R-:W-:-:S07]  /*23d0*/  IMAD R3, R12, R155, RZ ;  /* 0x0000009b0c037224 */ /* 0x000fce00078e02ff */
.L_x_46:
[----:B------:R-:W-:Y:S05]  /*23e0*/  BSYNC B1 ;  /* 0x0000000000017941 */ /* 0x000fea0003800000 */
.L_x_45:
[----:B-1----:R-:W-:Y:S01]  /*23f0*/  @!P3 IMAD R13, R28, R154, R3 ;  /* 0x0000009a1c0db224 */ /* 0x002fe200078e0203 */
[----:B------:R-:W-:Y:S04]  /*2400*/  BSSY B1, `(.L_x_47) ;  /* 0x0000006000017945 */ /* 0x000fe80003800000 */
[----:B------:R1:W-:Y:S01]  /*2410*/  @!P3 STG.E.U8 desc[UR36][R4.64+0x8], R13 ;  /* 0x0000080d0400b986 */ /* 0x0003e2000c101124 */
[----:B------:R-:W-:Y:S05]  /*2420*/  @P4 BRA `(.L_x_48) ;  /* 0x00000000000c4947 */ /* 0x000fea0003800000 */
[----:B------:R-:W4:Y:S02]  /*2430*/  LDG.E.U8 R156, desc[UR36][R8.64+0x9] ;  /* 0x00000924089c7981 */ /* 0x000f24000c1e1100 */
[----:B----4-:R-:W-:-:S05]  /*2440*/  PRMT R12, R156, 0x8880, RZ ;  /* 0x000088809c0c7816 */ /* 0x010fca00000000ff */
[----:B------:R-:W-:-:S07]  /*2450*/  IMAD R3, R12, R155, RZ ;  /* 0x0000009b0c037224 */ /* 0x000fce00078e02ff */
.L_x_48:
[----:B------:R-:W-:Y:S05]  /*2460*/  BSYNC B1 ;  /* 0x0000000000017941 */ /* 0x000fea0003800000 */
.L_x_47:
[C---:B------:R-:W-:Y:S01]  /*2470*/  ISETP.LT.OR P2, PT, R0.reuse, 0x9, !P0 ;  /* 0x000000090000780c */ /* 0x040fe20004741670 */
[----:B------:R-:W-:Y:S01]  /*2480*/  @!P4 IMAD R29, R29, R154, R3 ;  /* 0x0000009a1d1dc224 */ /* 0x000fe200078e0203 */
[----:B------:R-:W-:Y:S01]  /*2490*/  BSSY B1, `(.L_x_49) ;  /* 0x0000008000017945 */ /* 0x000fe20003800000 */
[----:B------:R-:W-:-:S03]  /*24a0*/  ISETP.LT.OR P3, PT, R0, 0xa, !P0 ;  /* 0x0000000a0000780c */ /* 0x000fc60004761670 */
[----:B------:R4:W-:Y:S01]  /*24b0*/  @!P4 STG.E.U8 desc[UR36][R4.64+0x9], R29 ;  /* 0x0000091d0400c986 */ /* 0x0009e2000c101124 */
[----:B------:R-:W-:-:S06]  /*24c0*/  ISETP.LT.OR P4, PT, R0, 0x11, !P1 ;  /* 0x000000110000780c */ /* 0x000fcc0004f81670 */
[----:B------:R-:W-:Y:S07]  /*24d0*/  @P2 BRA `(.L_x_50) ;  /* 0x00000000000c2947 */ /* 0x000fee0003800000 */
[----:B------:R-:W5:Y:S02]  /*24e0*/  LDG.E.U8 R156, desc[UR36][R10.64+0x8] ;  /* 0x000008240a9c7981 */ /* 0x000f64000c1e1100 */
[----:B-----5:R-:W-:-:S05]  /*24f0*/  PRMT R12, R156, 0x8880, RZ ;  /* 0x000088809c0c7816 */ /* 0x020fca00000000ff */
[----:B------:R-:W-:-:S07]  /*2500*/  IMAD R3, R12, R155, RZ ;  /* 0x0000009b0c037224 */ /* 0x000fce00078e02ff */
.L_x_50:
[----:B------:R-:W-:Y:S05]  /*2510*/  BSYNC B1 ;  /* 0x0000000000017941 */ /* 0x000fea0003800000 */
.L_x_49:
[----:B-1----:R-:W-:Y:S01]  /*2520*/  @!P2 IMAD R13, R30, R154, R3 ;  /* 0x0000009a1e0da224 */ /* 0x002fe200078e0203 */
[----:B------:R-:W-:Y:S04]  /*2530*/  BSSY B1, `(.L_x_51) ;  /* 0x0000006000017945 */ /* 0x000fe80003800000 */
[----:B------:R1:W-:Y:S01]  /*2540*/  @!P2 STG.E.U8 desc[UR36][R6.64+0x8], R13 ;  /* 0x0000080d0600a986 */ /* 0x0003e2000c101124 */
[----:B------:R-:W-:Y:S05]  /*2550*/  @P3 BRA `(.L_x_52) ;  /* 0x00000000000c3947 */ /* 0x000fea0003800000 */
[----:B------:R-:W5:Y:S02]  /*2560*/  LDG.E.U8 R156, desc[UR36][R10.64+0x9] ;  /* 0x000009240a9c7981 */ /* 0x000f64000c1e1100 */
[----:B-----5:R-:W-:-:S05]  /*2570*/  PRMT R12, R156, 0x8880, RZ ;  /* 0x000088809c0c7816 */ /* 0x020fca00000000ff */
[----:B------:R-:W-:-:S07]  /*2580*/  IMAD R3, R12, R155, RZ ;  /* 0x0000009b0c037224 */ /* 0x000fce00078e02ff */
.L_x_52:
[----:B------:R-:W-:Y:S05]  /*2590*/  BSYNC B1 ;  /* 0x0000000000017941 */ /* 0x000fea0003800000 */
.L_x_51:
[----:B------:R-:W-:Y:S01]  /*25a0*/  @!P3 IMAD R31, R31, R154, R3 ;  /* 0x0000009a1f1fb224 */ /* 0x000fe200078e0203 */
[----:B------:R-:W-:Y:S04]  /*25b0*/  BSSY B1, `(.L_x_53) ;  /* 0x0000006000017945 */ /* 0x000fe80003800000 */
[----:B------:R0:W-:Y:S01]  /*25c0*/  @!P3 STG.E.U8 desc[UR36][R6.64+0x9], R31 ;  /* 0x0000091f0600b986 */ /* 0x0001e2000c101124 */
[----:B------:R-:W-:Y:S05]  /*25d0*/  @P4 BRA `(.L_x_54) ;  /* 0x00000000000c4947 */ /* 0x000fea0003800000 */
[----:B------:R-:W5:Y:S02]  /*25e0*/  LDG.E.U8 R156, desc[UR36][R8.64+0x10] ;  /* 0x00001024089c7981 */ /* 0x000f64000c1e1100 */
[----:B-----5:R-:W-:-:S05]  /*25f0*/  PRMT R12, R156, 0x8880, RZ ;  /* 0x000088809c0c7816 */ /* 0x020fca00000000ff */
[----:B------:R-:W-:-:S07]  /*2600*/  IMAD R3, R12, R155, RZ ;  /* 0x0000009b0c037224 */ /* 0x000fce00078e02ff */
.L_x_54:
[----:B------:R-:W-:Y:S05]  /*2610*/  BSYNC B1 ;  /* 0x0000000000017941 */ /* 0x000fea0003800000 */
.L_x_53:
[----:B------:R-:W-:Y:S01]  /*2620*/  ISETP.LT.OR P2, PT, R0, 0x12, !P1 ;  /* 0x000000120000780c */ /* 0x000fe20004f41670 */
[----:B-1----:R-:W-:Y:S01]  /*2630*/  @!P4 IMAD R13, R32, R154, R3 ;  /* 0x0000009a200dc224 */ /* 0x002fe200078e0203 */
        /* <DEDUP_REMOVED lines=8> */
.L_x_56:
[----:B------:R-:W-:Y:S05]  /*26c0*/  BSYNC B1 ;  /* 0x0000000000017941 */ /* 0x000fea0003800000 */
.L_x_55:
[----:B------:R-:W-:Y:S01]  /*26d0*/  @!P2 IMAD R33, R33, R154, R3 ;  /* 0x0000009a2121a224 */ /* 0x000fe200078e0203 */
[----:B------:R-:W-:Y:S04]  /*26e0*/  BSSY B1, `(.L_x_57) ;  /* 0x0000006000017945 */ /* 0x000fe80003800000 */
[----:B------:R0:W-:Y:S01]  /*26f0*/  @!P2 STG.E.U8 desc[UR36][R4.64+0x11], R33 ;  /* 0x000011210400a986 */ /* 0x0001e2000c101124 */
[----:B------:R-:W-:Y:S05]  /*2700*/  @P3 BRA `(.L_x_58) ;  /* 0x00000000000c3947 */ /* 0x000fea0003800000 */
[----:B------:R-:W5:Y:S02]  /*2710*/  LDG.E.U8 R156, desc[UR36][R10.64+0x10] ;  /* 0x000010240a9c7981 */ /* 0x000f64000c1e1100 */
[----:B-----5:R-:W-:-:S05]  /*2720*/  PRMT R12, R156, 0x8880, RZ ;  /* 0x000088809c0c7816 */ /* 0x020fca00000000ff */
[----:B------:R-:W-:-:S07]  /*2730*/  IMAD R3, R12, R155, RZ ;  /* 0x0000009b0c037224 */ /* 0x000fce00078e02ff */
.L_x_58:
[----:B------:R-:W-:Y:S05]  /*2740*/  BSYNC B1 ;  /* 0x0000000000017941 */ /* 0x000fea0003800000 */
.L_x_57:
[----:B-1----:R-:W-:Y:S01]  /*2750*/  @!P3 IMAD R13, R34, R154, R3 ;  /* 0x0000009a220db224 */ /* 0x002fe200078e0203 */
[----:B------:R-:W-:Y:S04]  /*2760*/  BSSY B1, `(.L_x_59) ;  /* 0x0000006000017945 */ /* 0x000fe80003800000 */
[----:B------:R1:W-:Y:S01]  /*2770*/  @!P3 STG.E.U8 desc[UR36][R6.64+0x10], R13 ;  /* 0x0000100d0600b986 */ /* 0x0003e2000c101124 */
[----:B------:R-:W-:Y:S05]  /*2780*/  @P4 BRA `(.L_x_60) ;  /* 0x00000000000c4947 */ /* 0x000fea0003800000 */
[----:B------:R-:W5:Y:S02]  /*2790*/  LDG.E.U8 R156, desc[UR36][R10.64+0x11] ;  /* 0x000011240a9c7981 */ /* 0x000f64000c1e1100 */
[----:B-----5:R-:W-:-:S05]  /*27a0*/  PRMT R12, R156, 0x8880, RZ ;  /* 0x000088809c0c7816 */ /* 0x020fca00000000ff */
[----:B------:R-:W-:-:S07]  /*27b0*/  IMAD R3, R12, R155, RZ ;  /* 0x0000009b0c037224 */ /* 0x000fce00078e02ff */
.L_x_60:
[----:B------:R-:W-:Y:S05]  /*27c0*/  BSYNC B1 ;  /* 0x0000000000017941 */ /* 0x000fea0003800000 */
.L_x_59:
        /* <DEDUP_REMOVED lines=10> */
.L_x_62:
[----:B------:R-:W-:Y:S05]  /*2870*/  BSYNC B1 ;  /* 0x0000000000017941 */ /* 0x000fea0003800000 */
.L_x_61:
[----:B-1----:R-:W-:Y:S01]  /*2880*/  @!P2 IMAD R13, R36, R154, R3 ;  /* 0x0000009a240da224 */ /* 0x002fe200078e0203 */
[----:B------:R-:W-:Y:S04]  /*2890*/  BSSY B1, `(.L_x_63) ;  /* 0x0000006000017945 */ /* 0x000fe80003800000 */
[----:B------:R1:W-:Y:S01]  /*28a0*/  @!P2 STG.E.U8 desc[UR36][R4.64+0x18], R13 ;  /* 0x0000180d0400a986 */ /* 0x0003e2000c101124 */
[----:B------:R-:W-:Y:S05]  /*28b0*/  @P3 BRA `(.L_x_64) ;  /* 0x00000000000c3947 */ /* 0x000fea0003800000 */
[----:B------:R-:W5:Y:S02]  /*28c0*/  LDG.E.U8 R156, desc[UR36][R8.64+0x19] ;  /* 0x00001924089c7981 */ /* 0x000f64000c1e1100 */
[----:B-----5:R-:W-:-:S05]  /*28d0*/  PRMT R12, R156, 0x8880, RZ ;  /* 0x000088809c0c7816 */ /* 0x020fca00000000ff */
[----:B------:R-:W-:-:S07]  /*28e0*/  IMAD R3, R12, R155, RZ ;  /* 0x0000009b0c037224 */ /* 0x000fce00078e02ff */
.L_x_64:
[----:B------:R-:W-:Y:S05]  /*28f0*/  BSYNC B1 ;  /* 0x0000000000017941 */ /* 0x000fea0003800000 */
.L_x_63:
[----:B------:R-:W-:Y:S01]  /*2900*/  @!P3 IMAD R37, R37, R154, R3 ;  /* 0x0000009a2525b224 */ /* 0x000fe200078e0203 */
[----:B------:R-:W-:Y:S04]  /*2910*/  BSSY B1, `(.L_x_65) ;  /* 0x0000006000017945 */ /* 0x000fe80003800000 */
[----:B------:R0:W-:Y:S01]  /*2920*/  @!P3 STG.E.U8 desc[UR36][R4.64+0x19], R37 ;  /* 0x000019250400b986 */ /* 0x0001e2000c101124 */
[----:B------:R-:W-:Y:S05]  /*2930*/  @P4 BRA `(.L_x_66) ;  /* 0x00000000000c4947 */ /* 0x000fea0003800000 */
[----:B------:R-:W5:Y:S02]  /*2940*/  LDG.E.U8 R156, desc[UR36][R10.64+0x18] ;  /* 0x000018240a9c7981 */ /* 0x000f64000c1e1100 */
[----:B-----5:R-:W-:-:S05]  /*2950*/  PRMT R12, R156, 0x8880, RZ ;  /* 0x000088809c0c7816 */ /* 0x020fca00000000ff */
[----:B------:R-:W-:-:S07]  /*2960*/  IMAD R3, R12, R155, RZ ;  /* 0x0000009b0c037224 */ /* 0x000fce00078e02ff */
.L_x_66:
[----:B------:R-:W-:Y:S05]  /*2970*/  BSYNC B1 ;  /* 0x0000000000017941 */ /* 0x000fea0003800000 */
.L_x_65:
        /* <DEDUP_REMOVED lines=10> */
.L_x_68:
[----:B------:R-:W-:Y:S05]  /*2a20*/  BSYNC B1 ;  /* 0x0000000000017941 */ /* 0x000fea0003800000 */
.L_x_67:
[----:B------:R-:W-:Y:S01]  /*2a30*/  @!P2 IMAD R39, R39, R154, R3 ;  /* 0x0000009a2727a224 */ /* 0x000fe200078e0203 */
[----:B------:R-:W-:Y:S04]  /*2a40*/  BSSY B1, `(.L_x_69) ;  /* 0x0000006000017945 */ /* 0x000fe80003800000 */
[----:B------:R0:W-:Y:S01]  /*2a50*/  @!P2 STG.E.U8 desc[UR36][R6.64+0x19], R39 ;  /* 0x000019270600a986 */ /* 0x0001e2000c101124 */
[----:B------:R-:W-:Y:S05]  /*2a60*/  @P3 BRA `(.L_x_70) ;  /* 0x00000000000c3947 */ /* 0x000fea0003800000 */
[----:B------:R-:W5:Y:S02]  /*2a70*/  LDG.E.U8 R156, desc[UR36][R8.64+0x20] ;  /* 0x00002024089c7981 */ /* 0x000f64000c1e1100 */
[----:B-----5:R-:W-:-:S05]  /*2a80*/  PRMT R12, R156, 0x8880, RZ ;  /* 0x000088809c0c7816 */ /* 0x020fca00000000ff */
[----:B------:R-:W-:-:S07]  /*2a90*/  IMAD R3, R12, R155, RZ ;  /* 0x0000009b0c037224 */ /* 0x000fce00078e02ff */
.L_x_70:
[----:B------:R-:W-:Y:S05]  /*2aa0*/  BSYNC B1 ;  /* 0x0000000000017941 */ /* 0x000fea0003800000 */
.L_x_69:
[----:B-1----:R-:W-:Y:S01]  /*2ab0*/  @!P3 IMAD R13, R40, R154, R3 ;  /* 0x0000009a280db224 */ /* 0x002fe200078e0203 */
[----:B------:R-:W-:Y:S04]  /*2ac0*/  BSSY B1, `(.L_x_71) ;  /* 0x0000006000017945 */ /* 0x000fe80003800000 */
[----:B------:R1:W-:Y:S01]  /*2ad0*/  @!P3 STG.E.U8 desc[UR36][R4.64+0x20], R13 ;  /* 0x0000200d0400b986 */ /* 0x0003e2000c101124 */
[----:B------:R-:W-:Y:S05]  /*2ae0*/  @P4 BRA `(.L_x_72) ;  /* 0x00000000000c4947 */ /* 0x000fea0003800000 */
[----:B------:R-:W5:Y:S02]  /*2af0*/  LDG.E.U8 R156, desc[UR36][R8.64+0x21] ;  /* 0x00002124089c7981 */ /* 0x000f64000c1e1100 */
[----:B-----5:R-:W-:-:S05]  /*2b00*/  PRMT R12, R156, 0x8880, RZ ;  /* 0x000088809c0c7816 */ /* 0x020fca00000000ff */
[----:B------:R-:W-:-:S07]  /*2b10*/  IMAD R3, R12, R155, RZ ;  /* 0x0000009b0c037224 */ /* 0x000fce00078e02ff */
.L_x_72:
[----:B------:R-:W-:Y:S05]  /*2b20*/  BSYNC B1 ;  /* 0x0000000000017941 */ /* 0x000fea0003800000 */
.L_x_71:
        /* <DEDUP_REMOVED lines=10> */
.L_x_74:
[----:B------:R-:W-:Y:S05]  /*2bd0*/  BSYNC B1 ;  /* 0x0000000000017941 */ /* 0x000fea0003800000 */
.L_x_73:
[----:B-1----:R-:W-:Y:S01]  /*2be0*/  @!P2 IMAD R13, R42, R154, R3 ;  /* 0x0000009a2a0da224 */ /* 0x002fe200078e0203 */
[----:B------:R-:W-:Y:S04]  /*2bf0*/  BSSY B1, `(.L_x_75) ;  /* 0x0000006000017945 */ /* 0x000fe80003800000 */
[----:B------:R1:W-:Y:S01]  /*2c00*/  @!P2 STG.E.U8 desc[UR36][R6.64+0x20], R13 ;  /* 0x0000200d0600a986 */ /* 0x0003e2000c101124 */
[----:B------:R-:W-:Y:S05]  /*2c10*/  @P3 BRA `(.L_x_76) ;  /* 0x00000000000c3947 */ /* 0x000fea0003800000 */
[----:B------:R-:W5:Y:S02]  /*2c20*/  LDG.E.U8 R156, desc[UR36][R10.64+0x21] ;  /* 0x000021240a9c7981 */ /* 0x000f64000c1e1100 */
[----:B-----5:R-:W-:-:S05]  /*2c30*/  PRMT R12, R156, 0x8880, RZ ;  /* 0x000088809c0c7816 */ /* 0x020fca00000000ff */
[----:B------:R-:W-:-:S07]  /*2c40*/  IMAD R3, R12, R155, RZ ;  /* 0x0000009b0c037224 */ /* 0x000fce00078e02ff */
.L_x_76:
[----:B------:R-:W-:Y:S05]  /*2c50*/  BSYNC B1 ;  /* 0x0000000000017941 */ /* 0x000fea0003800000 */
.L_x_75:
[----:B------:R-:W-:Y:S01]  /*2c60*/  @!P3 IMAD R43, R43, R154, R3 ;  /* 0x0000009a2b2bb224 */ /* 0x000fe200078e0203 */
[----:B------:R-:W-:Y:S04]  /*2c70*/  BSSY B1, `(.L_x_77) ;  /* 0x0000006000017945 */ /* 0x000fe80003800000 */
[----:B------:R0:W-:Y:S01]  /*2c80*/  @!P3 STG.E.U8 desc[UR36][R6.64+0x21], R43 ;  /* 0x0000212b0600b986 */ /* 0x0001e2000c101124 */
[----:B------:R-:W-:Y:S05]  /*2c90*/  @P4 BRA `(.L_x_78) ;  /* 0x00000000000c4947 */ /* 0x000fea0003800000 */
[----:B------:R-:W5:Y:S02]  /*2ca0*/  LDG.E.U8 R156, desc[UR36][R8.64+0x28] ;  /* 0x00002824089c7981 */ /* 0x000f64000c1e1100 */
[----:B-----5:R-:W-:-:S05]  /*2cb0*/  PRMT R12, R156, 0x8880, RZ ;  /* 0x000088809c0c7816 */ /* 0x020fca00000000ff */
[----:B------:R-:W-:-:S07]  /*2cc0*/  IMAD R3, R12, R155, RZ ;  /* 0x0000009b0c037224 */ /* 0x000fce00078e02ff */
.L_x_78:
[----:B------:R-:W-:Y:S05]  /*2cd0*/  BSYNC B1 ;  /* 0x0000000000017941 */ /* 0x000fea0003800000 */
.L_x_77:
        /* <DEDUP_REMOVED lines=10> */
.L_x_80:
[----:B------:R-:W-:Y:S05]  /*2d80*/  BSYNC B1 ;  /* 0x0000000000017941 */ /* 0x000fea0003800000 */
.L_x_79:
[----:B------:R-:W-:Y:S01]  /*2d90*/  @!P2 IMAD R45, R45, R154, R3 ;  /* 0x0000009a2d2da224 */ /* 0x000fe200078e0203 */
[----:B------:R-:W-:Y:S04]  /*2da0*/  BSSY B1, `(.L_x_81) ;  /* 0x0000006000017945 */ /* 0x000fe80003800000 */
[----:B------:R0:W-:Y:S01]  /*2db0*/  @!P2 STG.E.U8 desc[UR36][R4.64+0x29], R45 ;  /* 0x0000292d0400a986 */ /* 0x0001e2000c101124 */
[----:B------:R-:W-:Y:S05]  /*2dc0*/  @P3 BRA `(.L_x_82) ;  /* 0x00000000000c3947 */ /* 0x000fea0003800000 */
[----:B------:R-:W5:Y:S02]  /*2dd0*/  LDG.E.U8 R156, desc[UR36][R10.64+0x28] ;  /* 0x000028240a9c7981 */ /* 0x000f64000c1e1100 */
[----:B-----5:R-:W-:-:S05]  /*2de0*/  PRMT R12, R156, 0x8880, RZ ;  /* 0x000088809c0c7816 */ /* 0x020fca00000000ff */
[----:B------:R-:W-:-:S07]  /*2df0*/  IMAD R3, R12, R155, RZ ;  /* 0x0000009b0c037224 */ /* 0x000fce00078e02ff */
.L_x_82:
[----:B------:R-:W-:Y:S05]  /*2e00*/  BSYNC B1 ;  /* 0x0000000000017941 */ /* 0x000fea0003800000 */
.L_x_81:
[----:B-1----:R-:W-:Y:S01]  /*2e10*/  @!P3 IMAD R13, R46, R154, R3 ;  /* 0x0000009a2e0db224 */ /* 0x002fe200078e0203 */
[----:B------:R-:W-:Y:S04]  /*2e20*/  BSSY B1, `(.L_x_83) ;  /* 0x0000006000017945 */ /* 0x000fe80003800000 */
[----:B------:R1:W-:Y:S01]  /*2e30*/  @!P3 STG.E.U8 desc[UR36][R6.64+0x28], R13 ;  /* 0x0000280d0600b986 */ /* 0x0003e2000c101124 */
[----:B------:R-:W-:Y:S05]  /*2e40*/  @P4 BRA `(.L_x_84) ;  /* 0x00000000000c4947 */ /* 0x000fea0003800000 */
[----:B------:R-:W5:Y:S02]  /*2e50*/  LDG.E.U8 R156, desc[UR36][R10.64+0x29] ;  /* 0x000029240a9c7981 */ /* 0x000f64000c1e1100 */
[----:B-----5:R-:W-:-:S05]  /*2e60*/  PRMT R12, R156, 0x8880, RZ ;  /* 0x000088809c0c7816 */ /* 0x020fca00000000ff */
[----:B------:R-:W-:-:S07]  /*2e70*/  IMAD R3, R12, R155, RZ ;  /* 0x0000009b0c037224 */ /* 0x000fce00078e02ff */
.L_x_84:
[----:B------:R-:W-:Y:S05]  /*2e80*/  BSYNC B1 ;  /* 0x0000000000017941 */ /* 0x000fea0003800000 */
.L_x_83:
        /* <DEDUP_REMOVED lines=10> */
.L_x_86:
[----:B------:R-:W-:Y:S05]  /*2f30*/  BSYNC B1 ;  /* 0x0000000000017941 */ /* 0x000fea0003800000 */
.L_x_85:
[----:B-1----:R-:W-:Y:S01]  /*2f40*/  @!P2 IMAD R13, R48, R154, R3 ;  /* 0x0000009a300da224 */ /* 0x002fe200078e0203 */
[----:B------:R-:W-:Y:S04]  /*2f50*/  BSSY B1, `(.L_x_87) ;  /* 0x0000006000017945 */ /* 0x000fe80003800000 */
[----:B------:R1:W-:Y:S01]  /*2f60*/  @!P2 STG.E.U8 desc[UR36][R4.64+0x30], R13 ;  /* 0x0000300d0400a986 */ /* 0x0003e2000c101124 */
[----:B------:R-:W-:Y:S05]  /*2f70*/  @P3 BRA `(.L_x_88) ;  /* 0x00000000000c3947 */ /* 0x000fea0003800000 */
[----:B------:R-:W5:Y:S02]  /*2f80*/  LDG.E.U8 R156, desc[UR36][R8.64+0x31] ;  /* 0x00003124089c7981 */ /* 0x000f64000c1e1100 */
[----:B-----5:R-:W-:-:S05]  /*2f90*/  PRMT R12, R156, 0x8880, RZ ;  /* 0x000088809c0c7816 */ /* 0x020fca00000000ff */
[----:B------:R-:W-:-:S07]  /*2fa0*/  IMAD R3, R12, R155, RZ ;  /* 0x0000009b0c037224 */ /* 0x000fce00078e02ff */
.L_x_88:
[----:B------:R-:W-:Y:S05]  /*2fb0*/  BSYNC B1 ;  /* 0x0000000000017941 */ /* 0x000fea0003800000 */
.L_x_87:
[----:B------:R-:W-:Y:S01]  /*2fc0*/  @!P3 IMAD R49, R49, R154, R3 ;  /* 0x0000009a3131b224 */ /* 0x000fe200078e0203 */
[----:B------:R-:W-:Y:S04]  /*2fd0*/  BSSY B1, `(.L_x_89) ;  /* 0x0000006000017945 */ /* 0x000fe80003800000 */
[----:B------:R0:W-:Y:S01]  /*2fe0*/  @!P3 STG.E.U8 desc[UR36][R4.64+0x31], R49 ;  /* 0x000031310400b986 */ /* 0x0001e2000c101124 */
[----:B------:R-:W-:Y:S05]  /*2ff0*/  @P4 BRA `(.L_x_90) ;  /* 0x00000000000c4947 */ /* 0x000fea0003800000 */
[----:B------:R-:W5:Y:S02]  /*3000*/  LDG.E.U8 R156, desc[UR36][R10.64+0x30] ;  /* 0x000030240a9c7981 */ /* 0x000f64000c1e1100 */
[----:B-----5:R-:W-:-:S05]  /*3010*/  PRMT R12, R156, 0x8880, RZ ;  /* 0x000088809c0c7816 */ /* 0x020fca00000000ff */
[----:B------:R-:W-:-:S07]  /*3020*/  IMAD R3, R12, R155, RZ ;  /* 0x0000009b0c037224 */ /* 0x000fce00078e02ff */
.L_x_90:
[----:B------:R-:W-:Y:S05]  /*3030*/  BSYNC B1 ;  /* 0x0000000000017941 */ /* 0x000fea0003800000 */
.L_x_89:
        /* <DEDUP_REMOVED lines=10> */
.L_x_92:
[----:B------:R-:W-:Y:S05]  /*30e0*/  BSYNC B1 ;  /* 0x0000000000017941 */ /* 0x000fea0003800000 */
.L_x_91:
[----:B------:R-:W-:Y:S01]  /*30f0*/  @!P2 IMAD R51, R51, R154, R3 ;  /* 0x0000009a3333a224 */ /* 0x000fe200078e0203 */
[----:B------:R-:W-:Y:S04]  /*3100*/  BSSY B1, `(.L_x_93) ;  /* 0x0000006000017945 */ /* 0x000fe80003800000 */
[----:B------:R0:W-:Y:S01]  /*3110*/  @!P2 STG.E.U8 desc[UR36][R6.64+0x31], R51 ;  /* 0x000031330600a986 */ /* 0x0001e2000c101124 */
[----:B------:R-:W-:Y:S05]  /*3120*/  @P3 BRA `(.L_x_94) ;  /* 0x00000000000c3947 */ /* 0x000fea0003800000 */
[----:B------:R-:W5:Y:S02]  /*3130*/  LDG.E.U8 R156, desc[UR36][R8.64+0x38] ;  /* 0x00003824089c7981 */ /* 0x000f64000c1e1100 */
[----:B-----5:R-:W-:-:S05]  /*3140*/  PRMT R12, R156, 0x8880, RZ ;  /* 0x000088809c0c7816 */ /* 0x020fca00000000ff */
[----:B------:R-:W-:-:S07]  /*3150*/  IMAD R3, R12, R155, RZ ;  /* 0x0000009b0c037224 */ /* 0x000fce00078e02ff */
.L_x_94:
[----:B------:R-:W-:Y:S05]  /*3160*/  BSYNC B1 ;  /* 0x0000000000017941 */ /* 0x000fea0003800000 */
.L_x_93:
[----:B-1----:R-:W-:Y:S01]  /*3170*/  @!P3 IMAD R13, R52, R154, R3 ;  /* 0x0000009a340db224 */ /* 0x002fe200078e0203 */
[----:B------:R-:W-:Y:S04]  /*3180*/  BSSY B1, `(.L_x_95) ;  /* 0x0000006000017945 */ /* 0x000fe80003800000 */
[----:B------:R1:W-:Y:S01]  /*3190*/  @!P3 STG.E.U8 desc[UR36][R4.64+0x38], R13 ;  /* 0x0000380d0400b986 */ /* 0x0003e2000c101124 */
[----:B------:R-:W-:Y:S05]  /*31a0*/  @P4 BRA `(.L_x_96) ;  /* 0x00000000000c4947 */ /* 0x000fea0003800000 */
[----:B------:R-:W5:Y:S02]  /*31b0*/  LDG.E.U8 R156, desc[UR36][R8.64+0x39] ;  /* 0x00003924089c7981 */ /* 0x000f64000c1e1100 */
[----:B-----5:R-:W-:-:S05]  /*31c0*/  PRMT R12, R156, 0x8880, RZ ;  /* 0x000088809c0c7816 */ /* 0x020fca00000000ff */
[----:B------:R-:W-:-:S07]  /*31d0*/  IMAD R3, R12, R155, RZ ;  /* 0x0000009b0c037224 */ /* 0x000fce00078e02ff */
.L_x_96:
[----:B------:R-:W-:Y:S05]  /*31e0*/  BSYNC B1 ;  /* 0x0000000000017941 */ /* 0x000fea0003800000 */
.L_x_95:
        /* <DEDUP_REMOVED lines=10> */
.L_x_98:
[----:B------:R-:W-:Y:S05]  /*3290*/  BSYNC B1 ;  /* 0x0000000000017941 */ /* 0x000fea0003800000 */
.L_x_97:
[----:B-1----:R-:W-:Y:S01]  /*32a0*/  @!P2 IMAD R13, R54, R154, R3 ;  /* 0x0000009a360da224 */ /* 0x002fe200078e0203 */
[----:B------:R-:W-:Y:S04]  /*32b0*/  BSSY B1, `(.L_x_99) ;  /* 0x0000006000017945 */ /* 0x000fe80003800000 */
[----:B------:R1:W-:Y:S01]  /*32c0*/  @!P2 STG.E.U8 desc[UR36][R6.64+0x38], R13 ;  /* 0x0000380d0600a986 */ /* 0x0003e2000c101124 */
[----:B------:R-:W-:Y:S05]  /*32d0*/  @P3 BRA `(.L_x_100) ;  /* 0x00000000000c3947 */ /* 0x000fea0003800000 */
[----:B------:R-:W5:Y:S02]  /*32e0*/  LDG.E.U8 R156, desc[UR36][R10.64+0x39] ;  /* 0x000039240a9c7981 */ /* 0x000f64000c1e1100 */
[----:B-----5:R-:W-:-:S05]  /*32f0*/  PRMT R12, R156, 0x8880, RZ ;  /* 0x000088809c0c7816 */ /* 0x020fca00000000ff */
[----:B------:R-:W-:-:S07]  /*3300*/  IMAD R3, R12, R155, RZ ;  /* 0x0000009b0c037224 */ /* 0x000fce00078e02ff */
.L_x_100:
[----:B------:R-:W-:Y:S05]  /*3310*/  BSYNC B1 ;  /* 0x0000000000017941 */ /* 0x000fea0003800000 */
.L_x_99:
[----:B------:R-:W-:Y:S01]  /*3320*/  @!P3 IMAD R55, R55, R154, R3 ;  /* 0x0000009a3737b224 */ /* 0x000fe200078e0203 */
[----:B------:R-:W-:Y:S04]  /*3330*/  BSSY B1, `(.L_x_101) ;  /* 0x0000006000017945 */ /* 0x000fe80003800000 */
[----:B------:R0:W-:Y:S01]  /*3340*/  @!P3 STG.E.U8 desc[UR36][R6.64+0x39], R55 ;  /* 0x000039370600b986 */ /* 0x0001e2000c101124 */
[----:B------:R-:W-:Y:S05]  /*3350*/  @P4 BRA `(.L_x_102) ;  /* 0x00000000000c4947 */ /* 0x000fea0003800000 */
[----:B------:R-:W5:Y:S02]  /*3360*/  LDG.E.U8 R156, desc[UR36][R8.64+0x40] ;  /* 0x00004024089c7981 */ /* 0x000f64000c1e1100 */
[----:B-----5:R-:W-:-:S05]  /*3370*/  PRMT R12, R156, 0x8880, RZ ;  /* 0x000088809c0c7816 */ /* 0x020fca00000000ff */
[----:B------:R-:W-:-:S07]  /*3380*/  IMAD R3, R12, R155, RZ ;  /* 0x0000009b0c037224 */ /* 0x000fce00078e02ff */
.L_x_102:
[----:B------:R-:W-:Y:S05]  /*3390*/  BSYNC B1 ;  /* 0x0000000000017941 */ /* 0x000fea0003800000 */
.L_x_101:
        /* <DEDUP_REMOVED lines=10> */
.L_x_104:
[----:B------:R-:W-:Y:S05]  /*3440*/  BSYNC B1 ;  /* 0x0000000000017941 */ /* 0x000fea0003800000 */
.L_x_103:
[----:B------:R-:W-:Y:S01]  /*3450*/  @!P2 IMAD R57, R57, R154, R3 ;  /* 0x0000009a3939a224 */ /* 0x000fe200078e0203 */
[----:B------:R-:W-:Y:S04]  /*3460*/  BSSY B1, `(.L_x_105) ;  /* 0x0000006000017945 */ /* 0x000fe80003800000 */
[----:B------:R0:W-:Y:S01]  /*3470*/  @!P2 STG.E.U8 desc[UR36][R4.64+0x41], R57 ;  /* 0x000041390400a986 */ /* 0x0001e2000c101124 */
[----:B------:R-:W-:Y:S05]  /*3480*/  @P3 BRA `(.L_x_106) ;  /* 0x00000000000c3947 */ /* 0x000fea0003800000 */
[----:B------:R-:W5:Y:S02]  /*3490*/  LDG.E.U8 R156, desc[UR36][R10.64+0x40] ;  /* 0x000040240a9c7981 */ /* 0x000f64000c1e1100 */
[----:B-----5:R-:W-:-:S05]  /*34a0*/  PRMT R12, R156, 0x8880, RZ ;  /* 0x000088809c0c7816 */ /* 0x020fca00000000ff */
[----:B------:R-:W-:-:S07]  /*34b0*/  IMAD R3, R12, R155, RZ ;  /* 0x0000009b0c037224 */ /* 0x000fce00078e02ff */
.L_x_106:
[----:B------:R-:W-:Y:S05]  /*34c0*/  BSYNC B1 ;  /* 0x0000000000017941 */ /* 0x000fea0003800000 */
.L_x_105:
[----:B-1----:R-:W-:Y:S01]  /*34d0*/  @!P3 IMAD R13, R58, R154, R3 ;  /* 0x0000009a3a0db224 */ /* 0x002fe200078e0203 */
[----:B------:R-:W-:Y:S04]  /*34e0*/  BSSY B1, `(.L_x_107) ;  /* 0x0000006000017945 */ /* 0x000fe80003800000 */
[----:B------:R1:W-:Y:S01]  /*34f0*/  @!P3 STG.E.U8 desc[UR36][R6.64+0x40], R13 ;  /* 0x0000400d0600b986 */ /* 0x0003e2000c101124 */
[----:B------:R-:W-:Y:S05]  /*3500*/  @P4 BRA `(.L_x_108) ;  /* 0x00000000000c4947 */ /* 0x000fea0003800000 */
[----:B------:R-:W5:Y:S02]  /*3510*/  LDG.E.U8 R156, desc[UR36][R10.64+0x41] ;  /* 0x000041240a9c7981 */ /* 0x000f64000c1e1100 */
[----:B-----5:R-:W-:-:S05]  /*3520*/  PRMT R12, R156, 0x8880, RZ ;  /* 0x000088809c0c7816 */ /* 0x020fca00000000ff */
[----:B------:R-:W-:-:S07]  /*3530*/  IMAD R3, R12, R155, RZ ;  /* 0x0000009b0c037224 */ /* 0x000fce00078e02ff */
.L_x_108:
[----:B------:R-:W-:Y:S05]  /*3540*/  BSYNC B1 ;  /* 0x0000000000017941 */ /* 0x000fea0003800000 */
.L_x_107:
        /* <DEDUP_REMOVED lines=10> */
.L_x_110:
[----:B------:R-:W-:Y:S05]  /*35f0*/  BSYNC B1 ;  /* 0x0000000000017941 */ /* 0x000fea0003800000 */
.L_x_109:
[----:B-1----:R-:W-:Y:S01]  /*3600*/  @!P2 IMAD R13, R60, R154, R3 ;  /* 0x0000009a3c0da224 */ /* 0x002fe200078e0203 */
[----:B------:R-:W-:Y:S04]  /*3610*/  BSSY B1, `(.L_x_111) ;  /* 0x0000006000017945 */ /* 0x000fe80003800000 */
[----:B------:R1:W-:Y:S01]  /*3620*/  @!P2 STG.E.U8 desc[UR36][R4.64+0x48], R13 ;  /* 0x0000480d0400a986 */ /* 0x0003e2000c101124 */
[----:B------:R-:W-:Y:S05]  /*3630*/  @P3 BRA `(.L_x_112) ;  /* 0x00000000000c3947 */ /* 0x000fea0003800000 */
[----:B------:R-:W5:Y:S02]  /*3640*/  LDG.E.U8 R156, desc[UR36][R8.64+0x49] ;  /* 0x00004924089c7981 */ /* 0x000f64000c1e1100 */
[----:B-----5:R-:W-:-:S05]  /*3650*/  PRMT R12, R156, 0x8880, RZ ;  /* 0x000088809c0c7816 */ /* 0x020fca00000000ff */
[----:B------:R-:W-:-:S07]  /*3660*/  IMAD R3, R12, R155, RZ ;  /* 0x0000009b0c037224 */ /* 0x000fce00078e02ff */
.L_x_112:
[----:B------:R-:W-:Y:S05]  /*3670*/  BSYNC B1 ;  /* 0x0000000000017941 */ /* 0x000fea0003800000 */
.L_x_111:
[----:B------:R-:W-:Y:S01]  /*3680*/  @!P3 IMAD R61, R61, R154, R3 ;  /* 0x0000009a3d3db224 */ /* 0x000fe200078e0203 */
[----:B------:R-:W-:Y:S04]  /*3690*/  BSSY B1, `(.L_x_113) ;  /* 0x0000006000017945 */ /* 0x000fe80003800000 */
[----:B------:R0:W-:Y:S01]  /*36a0*/  @!P3 STG.E.U8 desc[UR36][R4.64+0x49], R61 ;  /* 0x0000493d0400b986 */ /* 0x0001e2000c101124 */
[----:B------:R-:W-:Y:S05]  /*36b0*/  @P4 BRA `(.L_x_114) ;  /* 0x00000000000c4947 */ /* 0x000fea0003800000 */
[----:B------:R-:W5:Y:S02]  /*36c0*/  LDG.E.U8 R156, desc[UR36][R10.64+0x48] ;  /* 0x000048240a9c7981 */ /* 0x000f64000c1e1100 */
[----:B-----5:R-:W-:-:S05]  /*36d0*/  PRMT R12, R156, 0x8880, RZ ;  /* 0x000088809c0c7816 */ /* 0x020fca00000000ff */
[----:B------:R-:W-:-:S07]  /*36e0*/  IMAD R3, R12, R155, RZ ;  /* 0x0000009b0c037224 */ /* 0x000fce00078e02ff */
.L_x_114:
[----:B------:R-:W-:Y:S05]  /*36f0*/  BSYNC B1 ;  /* 0x0000000000017941 */ /* 0x000fea0003800000 */
.L_x_113:
        /* <DEDUP_REMOVED lines=10> */
.L_x_116:
[----:B------:R-:W-:Y:S05]  /*37a0*/  BSYNC B1 ;  /* 0x0000000000017941 */ /* 0x000fea0003800000 */
.L_x_115:
[----:B------:R-:W-:Y:S01]  /*37b0*/  @!P2 IMAD R63, R63, R154, R3 ;  /* 0x0000009a3f3fa224 */ /* 0x000fe200078e0203 */
[----:B------:R-:W-:Y:S04]  /*37c0*/  BSSY B1, `(.L_x_117) ;  /* 0x0000006000017945 */ /* 0x000fe80003800000 */
[----:B------:R0:W-:Y:S01]  /*37d0*/  @!P2 STG.E.U8 desc[UR36][R6.64+0x49], R63 ;  /* 0x0000493f0600a986 */ /* 0x0001e2000c101124 */
[----:B------:R-:W-:Y:S05]  /*37e0*/  @P3 BRA `(.L_x_118) ;  /* 0x00000000000c3947 */ /* 0x000fea0003800000 */
[----:B------:R-:W5:Y:S02]  /*37f0*/  LDG.E.U8 R156, desc[UR36][R8.64+0x50] ;  /* 0x00005024089c7981 */ /* 0x000f64000c1e1100 */
[----:B-----5:R-:W-:-:S05]  /*3800*/  PRMT R12, R156, 0x8880, RZ ;  /* 0x000088809c0c7816 */ /* 0x020fca00000000ff */
[----:B------:R-:W-:-:S07]  /*3810*/  IMAD R3, R12, R155, RZ ;  /* 0x0000009b0c037224 */ /* 0x000fce00078e02ff */
.L_x_118:
[----:B------:R-:W-:Y:S05]  /*3820*/  BSYNC B1 ;  /* 0x0000000000017941 */ /* 0x000fea0003800000 */
.L_x_117:
[----:B-1----:R-:W-:Y:S01]  /*3830*/  @!P3 IMAD R13, R64, R154, R3 ;  /* 0x0000009a400db224 */ /* 0x002fe200078e0203 */
[----:B------:R-:W-:Y:S04]  /*3840*/  BSSY B1, `(.L_x_119) ;  /* 0x0000006000017945 */ /* 0x000fe80003800000 */
[----:B------:R1:W-:Y:S01]  /*3850*/  @!P3 STG.E.U8 desc[UR36][R4.64+0x50], R13 ;  /* 0x0000500d0400b986 */ /* 0x0003e2000c101124 */
[----:B------:R-:W-:Y:S05]  /*3860*/  @P4 BRA `(.L_x_120) ;  /* 0x00000000000c4947 */ /* 0x000fea0003800000 */
[----:B------:R-:W5:Y:S02]  /*3870*/  LDG.E.U8 R156, desc[UR36][R8.64+0x51] ;  /* 0x00005124089c7981 */ /* 0x000f64000c1e1100 */
[----:B-----5:R-:W-:-:S05]  /*3880*/  PRMT R12, R156, 0x8880, RZ ;  /* 0x000088809c0c7816 */ /* 0x020fca00000000ff */
[----:B------:R-:W-:-:S07]  /*3890*/  IMAD R3, R12, R155, RZ ;  /* 0x0000009b0c037224 */ /* 0x000fce00078e02ff */
.L_x_120:
[----:B------:R-:W-:Y:S05]  /*38a0*/  BSYNC B1 ;  /* 0x0000000000017941 */ /* 0x000fea0003800000 */
.L_x_119:
        /* <DEDUP_REMOVED lines=10> */
.L_x_122:
[----:B------:R-:W-:Y:S05]  /*3950*/  BSYNC B1 ;  /* 0x0000000000017941 */ /* 0x000fea0003800000 */
.L_x_121:
[----:B-1----:R-:W-:Y:S01]  /*3960*/  @!P2 IMAD R13, R66, R154, R3 ;  /* 0x0000009a420da224 */ /* 0x002fe200078e0203 */
[----:B------:R-:W-:Y:S04]  /*3970*/  BSSY B1, `(.L_x_123) ;  /* 0x0000006000017945 */ /* 0x000fe80003800000 */
[----:B------:R1:W-:Y:S01]  /*3980*/  @!P2 STG.E.U8 desc[UR36][R6.64+0x50], R13 ;  /* 0x0000500d0600a986 */ /* 0x0003e2000c101124 */
[----:B------:R-:W-:Y:S05]  /*3990*/  @P3 BRA `(.L_x_124) ;  /* 0x00000000000c3947 */ /* 0x000fea0003800000 */
[----:B------:R-:W5:Y:S02]  /*39a0*/  LDG.E.U8 R156, desc[UR36][R10.64+0x51] ;  /* 0x000051240a9c7981 */ /* 0x000f64000c1e1100 */
[----:B-----5:R-:W-:-:S05]  /*39b0*/  PRMT R12, R156, 0x8880, RZ ;  /* 0x000088809c0c7816 */ /* 0x020fca00000000ff */
[----:B------:R-:W-:-:S07]  /*39c0*/  IMAD R3, R12, R155, RZ ;  /* 0x0000009b0c037224 */ /* 0x000fce00078e02ff */
.L_x_124:
[----:B------:R-:W-:Y:S05]  /*39d0*/  BSYNC B1 ;  /* 0x0000000000017941 */ /* 0x000fea0003800000 */
.L_x_123:
[----:B------:R-:W-:Y:S01]  /*39e0*/  @!P3 IMAD R67, R67, R154, R3 ;  /* 0x0000009a4343b224 */ /* 0x000fe200078e0203 */
[----:B------:R-:W-:Y:S04]  /*39f0*/  BSSY B1, `(.L_x_125) ;  /* 0x0000006000017945 */ /* 0x000fe80003800000 */
[----:B------:R0:W-:Y:S01]  /*3a00*/  @!P3 STG.E.U8 desc[UR36][R6.64+0x51], R67 ;  /* 0x000051430600b986 */ /* 0x0001e2000c101124 */
[----:B------:R-:W-:Y:S05]  /*3a10*/  @P4 BRA `(.L_x_126) ;  /* 0x00000000000c4947 */ /* 0x000fea0003800000 */
[----:B------:R-:W5:Y:S02]  /*3a20*/  LDG.E.U8 R156, desc[UR36][R8.64+0x58] ;  /* 0x00005824089c7981 */ /* 0x000f64000c1e1100 */
[----:B-----5:R-:W-:-:S05]  /*3a30*/  PRMT R12, R156, 0x8880, RZ ;  /* 0x000088809c0c7816 */ /* 0x020fca00000000ff */
[----:B------:R-:W-:-:S07]  /*3a40*/  IMAD R3, R12, R155, RZ ;  /* 0x0000009b0c037224 */ /* 0x000fce00078e02ff */
.L_x_126:
[----:B------:R-:W-:Y:S05]  /*3a50*/  BSYNC B1 ;  /* 0x0000000000017941 */ /* 0x000fea0003800000 */
.L_x_125:
        /* <DEDUP_REMOVED lines=10> */
.L_x_128:
[----:B------:R-:W-:Y:S05]  /*3b00*/  BSYNC B1 ;  /* 0x0000000000017941 */ /* 0x000fea0003800000 */
.L_x_127:
[----:B------:R-:W-:Y:S01]  /*3b10*/  @!P2 IMAD R69, R69, R154, R3 ;  /* 0x0000009a4545a224 */ /* 0x000fe200078e0203 */
[----:B------:R-:W-:Y:S04]  /*3b20*/  BSSY B1, `(.L_x_129) ;  /* 0x0000006000017945 */ /* 0x000fe80003800000 */
[----:B------:R0:W-:Y:S01]  /*3b30*/  @!P2 STG.E.U8 desc[UR36][R4.64+0x59], R69 ;  /* 0x000059450400a986 */ /* 0x0001e2000c101124 */
[----:B------:R-:W-:Y:S05]  /*3b40*/  @P3 BRA `(.L_x_130) ;  /* 0x00000000000c3947 */ /* 0x000fea0003800000 */
[----:B------:R-:W5:Y:S02]  /*3b50*/  LDG.E.U8 R156, desc[UR36][R10.64+0x58] ;  /* 0x000058240a9c7981 */ /* 0x000f64000c1e1100 */
[----:B-----5:R-:W-:-:S05]  /*3b60*/  PRMT R12, R156, 0x8880, RZ ;  /* 0x000088809c0c7816 */ /* 0x020fca00000000ff */
[----:B------:R-:W-:-:S07]  /*3b70*/  IMAD R3, R12, R155, RZ ;  /* 0x0000009b0c037224 */ /* 0x000fce00078e02ff */
.L_x_130:
[----:B------:R-:W-:Y:S05]  /*3b80*/  BSYNC B1 ;  /* 0x0000000000017941 */ /* 0x000fea0003800000 */
.L_x_129:
[----:B-1----:R-:W-:Y:S01]  /*3b90*/  @!P3 IMAD R13, R70, R154, R3 ;  /* 0x0000009a460db224 */ /* 0x002fe200078e0203 */
[----:B------:R-:W-:Y:S04]  /*3ba0*/  BSSY B1, `(.L_x_131) ;  /* 0x0000006000017945 */ /* 0x000fe80003800000 */
[----:B------:R1:W-:Y:S01]  /*3bb0*/  @!P3 STG.E.U8 desc[UR36][R6.64+0x58], R13 ;  /* 0x0000580d0600b986 */ /* 0x0003e2000c101124 */
[----:B------:R-:W-:Y:S05]  /*3bc0*/  @P4 BRA `(.L_x_132) ;  /* 0x00000000000c4947 */ /* 0x000fea0003800000 */
[----:B------:R-:W5:Y:S02]  /*3bd0*/  LDG.E.U8 R156, desc[UR36][R10.64+0x59] ;  /* 0x000059240a9c7981 */ /* 0x000f64000c1e1100 */
[----:B-----5:R-:W-:-:S05]  /*3be0*/  PRMT R12, R156, 0x8880, RZ ;  /* 0x000088809c0c7816 */ /* 0x020fca00000000ff */
[----:B------:R-:W-:-:S07]  /*3bf0*/  IMAD R3, R12, R155, RZ ;  /* 0x0000009b0c037224 */ /* 0x000fce00078e02ff */
.L_x_132:
[----:B------:R-:W-:Y:S05]  /*3c00*/  BSYNC B1 ;  /* 0x0000000000017941 */ /* 0x000fea0003800000 */
.L_x_131:
        /* <DEDUP_REMOVED lines=10> */
.L_x_134:
[----:B------:R-:W-:Y:S05]  /*3cb0*/  BSYNC B1 ;  /* 0x0000000000017941 */ /* 0x000fea0003800000 */
.L_x_133:
[----:B-1----:R-:W-:Y:S01]  /*3cc0*/  @!P2 IMAD R13, R72, R154, R3 ;  /* 0x0000009a480da224 */ /* 0x002fe200078e0203 */
[----:B------:R-:W-:Y:S04]  /*3cd0*/  BSSY B1, `(.L_x_135) ;  /* 0x0000006000017945 */ /* 0x000fe80003800000 */
[----:B------:R1:W-:Y:S01]  /*3ce0*/  @!P2 STG.E.U8 desc[UR36][R4.64+0x60], R13 ;  /* 0x0000600d0400a986 */ /* 0x0003e2000c101124 */
[----:B------:R-:W-:Y:S05]  /*3cf0*/  @P3 BRA `(.L_x_136) ;  /* 0x00000000000c3947 */ /* 0x000fea0003800000 */
[----:B------:R-:W5:Y:S02]  /*3d00*/  LDG.E.U8 R156, desc[UR36][R8.64+0x61] ;  /* 0x00006124089c7981 */ /* 0x000f64000c1e1100 */
[----:B-----5:R-:W-:-:S05]  /*3d10*/  PRMT R12, R156, 0x8880, RZ ;  /* 0x000088809c0c7816 */ /* 0x020fca00000000ff */
[----:B------:R-:W-:-:S07]  /*3d20*/  IMAD R3, R12, R155, RZ ;  /* 0x0000009b0c037224 */ /* 0x000fce00078e02ff */
.L_x_136:
[----:B------:R-:W-:Y:S05]  /*3d30*/  BSYNC B1 ;  /* 0x0000000000017941 */ /* 0x000fea0003800000 */
.L_x_135:
[----:B------:R-:W-:Y:S01]  /*3d40*/  @!P3 IMAD R73, R73, R154, R3 ;  /* 0x0000009a4949b224 */ /* 0x000fe200078e0203 */
[----:B------:R-:W-:Y:S04]  /*3d50*/  BSSY B1, `(.L_x_137) ;  /* 0x0000006000017945 */ /* 0x000fe80003800000 */
[----:B------:R0:W-:Y:S01]  /*3d60*/  @!P3 STG.E.U8 desc[UR36][R4.64+0x61], R73 ;  /* 0x000061490400b986 */ /* 0x0001e2000c101124 */
[----:B------:R-:W-:Y:S05]  /*3d70*/  @P4 BRA `(.L_x_138) ;  /* 0x00000000000c4947 */ /* 0x000fea0003800000 */
[----:B------:R-:W5:Y:S02]  /*3d80*/  LDG.E.U8 R156, desc[UR36][R10.64+0x60] ;  /* 0x000060240a9c7981 */ /* 0x000f64000c1e1100 */
[----:B-----5:R-:W-:-:S05]  /*3d90*/  PRMT R12, R156, 0x8880, RZ ;  /* 0x000088809c0c7816 */ /* 0x020fca00000000ff */
[----:B------:R-:W-:-:S07]  /*3da0*/  IMAD R3, R12, R155, RZ ;  /* 0x0000009b0c037224 */ /* 0x000fce00078e02ff */
.L_x_138:
[----:B------:R-:W-:Y:S05]  /*3db0*/  BSYNC B1 ;  /* 0x0000000000017941 */ /* 0x000fea0003800000 */
.L_x_137:
        /* <DEDUP_REMOVED lines=10> */
.L_x_140:
[----:B------:R-:W-:Y:S05]  /*3e60*/  BSYNC B1 ;  /* 0x0000000000017941 */ /* 0x000fea0003800000 */
.L_x_139:
[----:B------:R-:W-:Y:S01]  /*3e70*/  @!P2 IMAD R75, R75, R154, R3 ;  /* 0x0000009a4b4ba224 */ /* 0x000fe200078e0203 */
[----:B------:R-:W-:Y:S04]  /*3e80*/  BSSY B1, `(.L_x_141) ;  /* 0x0000006000017945 */ /* 0x000fe80003800000 */
[----:B------:R0:W-:Y:S01]  /*3e90*/  @!P2 STG.E.U8 desc[UR36][R6.64+0x61], R75 ;  /* 0x0000614b0600a986 */ /* 0x0001e2000c101124 */
[----:B------:R-:W-:Y:S05]  /*3ea0*/  @P3 BRA `(.L_x_142) ;  /* 0x00000000000c3947 */ /* 0x000fea0003800000 */
[----:B------:R-:W5:Y:S02]  /*3eb0*/  LDG.E.U8 R156, desc[UR36][R8.64+0x68] ;  /* 0x00006824089c7981 */ /* 0x000f64000c1e1100 */
[----:B-----5:R-:W-:-:S05]  /*3ec0*/  PRMT R12, R156, 0x8880, RZ ;  /* 0x000088809c0c7816 */ /* 0x020fca00000000ff */
[----:B------:R-:W-:-:S07]  /*3ed0*/  IMAD R3, R12, R155, RZ ;  /* 0x0000009b0c037224 */ /* 0x000fce00078e02ff */
.L_x_142:
[----:B------:R-:W-:Y:S05]  /*3ee0*/  BSYNC B1 ;  /* 0x0000000000017941 */ /* 0x000fea0003800000 */
.L_x_141:
[----:B-1----:R-:W-:Y:S01]  /*3ef0*/  @!P3 IMAD R13, R76, R154, R3 ;  /* 0x0000009a4c0db224 */ /* 0x002fe200078e0203 */
[----:B------:R-:W-:Y:S04]  /*3f00*/  BSSY B1, `(.L_x_143) ;  /* 0x0000006000017945 */ /* 0x000fe80003800000 */
[----:B------:R1:W-:Y:S01]  /*3f10*/  @!P3 STG.E.U8 desc[UR36][R4.64+0x68], R13 ;  /* 0x0000680d0400b986 */ /* 0x0003e2000c101124 */
[----:B------:R-:W-:Y:S05]  /*3f20*/  @P4 BRA `(.L_x_144) ;  /* 0x00000000000c4947 */ /* 0x000fea0003800000 */
[----:B------:R-:W5:Y:S02]  /*3f30*/  LDG.E.U8 R156, desc[UR36][R8.64+0x69] ;  /* 0x00006924089c7981 */ /* 0x000f64000c1e1100 */
[----:B-----5:R-:W-:-:S05]  /*3f40*/  PRMT R12, R156, 0x8880, RZ ;  /* 0x000088809c0c7816 */ /* 0x020fca00000000ff */
[----:B------:R-:W-:-:S07]  /*3f50*/  IMAD R3, R12, R155, RZ ;  /* 0x0000009b0c037224 */ /* 0x000fce00078e02ff */
.L_x_144:
[----:B------:R-:W-:Y:S05]  /*3f60*/  BSYNC B1 ;  /* 0x0000000000017941 */ /* 0x000fea0003800000 */
.L_x_143:
        /* <DEDUP_REMOVED lines=10> */
.L_x_146:
[----:B------:R-:W-:Y:S05]  /*4010*/  BSYNC B1 ;  /* 0x0000000000017941 */ /* 0x000fea0003800000 */
.L_x_145:
[----:B-1----:R-:W-:Y:S01]  /*4020*/  @!P2 IMAD R13, R78, R154, R3 ;  /* 0x0000009a4e0da224 */ /* 0x002fe200078e0203 */
[----:B------:R-:W-:Y:S04]  /*4030*/  BSSY B1, `(.L_x_147) ;  /* 0x0000006000017945 */ /* 0x000fe80003800000 */
[----:B------:R1:W-:Y:S01]  /*4040*/  @!P2 STG.E.U8 desc[UR36][R6.64+0x68], R13 ;  /* 0x0000680d0600a986 */ /* 0x0003e2000c101124 */
[----:B------:R-:W-:Y:S05]  /*4050*/  @P3 BRA `(.L_x_148) ;  /* 0x00000000000c3947 */ /* 0x000fea0003800000 */
[----:B------:R-:W5:Y:S02]  /*4060*/  LDG.E.U8 R156, desc[UR36][R10.64+0x69] ;  /* 0x000069240a9c7981 */ /* 0x000f64000c1e1100 */
[----:B-----5:R-:W-:-:S05]  /*4070*/  PRMT R12, R156, 0x8880, RZ ;  /* 0x000088809c0c7816 */ /* 0x020fca00000000ff */
[----:B------:R-:W-:-:S07]  /*4080*/  IMAD R3, R12, R155, RZ ;  /* 0x0000009b0c037224 */ /* 0x000fce00078e02ff */
.L_x_148:
[----:B------:R-:W-:Y:S05]  /*4090*/  BSYNC B1 ;  /* 0x0000000000017941 */ /* 0x000fea0003800000 */
.L_x_147:
[----:B------:R-:W-:Y:S01]  /*40a0*/  @!P3 IMAD R79, R79, R154, R3 ;  /* 0x0000009a4f4fb224 */ /* 0x000fe200078e0203 */
[----:B------:R-:W-:Y:S04]  /*40b0*/  BSSY B1, `(.L_x_149) ;  /* 0x0000006000017945 */ /* 0x000fe80003800000 */
[----:B------:R0:W-:Y:S01]  /*40c0*/  @!P3 STG.E.U8 desc[UR36][R6.64+0x69], R79 ;  /* 0x0000694f0600b986 */ /* 0x0001e2000c101124 */
[----:B------:R-:W-:Y:S05]  /*40d0*/  @P4 BRA `(.L_x_150) ;  /* 0x00000000000c4947 */ /* 0x000fea0003800000 */
[----:B------:R-:W5:Y:S02]  /*40e0*/  LDG.E.U8 R156, desc[UR36][R8.64+0x70] ;  /* 0x00007024089c7981 */ /* 0x000f64000c1e1100 */
[----:B-----5:R-:W-:-:S05]  /*40f0*/  PRMT R12, R156, 0x8880, RZ ;  /* 0x000088809c0c7816 */ /* 0x020fca00000000ff */
[----:B------:R-:W-:-:S07]  /*4100*/  IMAD R3, R12, R155, RZ ;  /* 0x0000009b0c037224 */ /* 0x000fce00078e02ff */
.L_x_150:
[----:B------:R-:W-:Y:S05]  /*4110*/  BSYNC B1 ;  /* 0x0000000000017941 */ /* 0x000fea0003800000 */
.L_x_149:
        /* <DEDUP_REMOVED lines=10> */
.L_x_152:
[----:B------:R-:W-:Y:S05]  /*41c0*/  BSYNC B1 ;  /* 0x0000000000017941 */ /* 0x000fea0003800000 */
.L_x_151:
[----:B------:R-:W-:Y:S01]  /*41d0*/  @!P2 IMAD R81, R81, R154, R3 ;  /* 0x0000009a5151a224 */ /* 0x000fe200078e0203 */
[----:B------:R-:W-:Y:S04]  /*41e0*/  BSSY B1, `(.L_x_153) ;  /* 0x0000006000017945 */ /* 0x000fe80003800000 */
[----:B------:R0:W-:Y:S01]  /*41f0*/  @!P2 STG.E.U8 desc[UR36][R4.64+0x71], R81 ;  /* 0x000071510400a986 */ /* 0x0001e2000c101124 */
[----:B------:R-:W-:Y:S05]  /*4200*/  @P3 BRA `(.L_x_154) ;  /* 0x00000000000c3947 */ /* 0x000fea0003800000 */
[----:B------:R-:W5:Y:S02]  /*4210*/  LDG.E.U8 R156, desc[UR36][R10.64+0x70] ;  /* 0x000070240a9c7981 */ /* 0x000f64000c1e1100 */
[----:B-----5:R-:W-:-:S05]  /*4220*/  PRMT R12, R156, 0x8880, RZ ;  /* 0x000088809c0c7816 */ /* 0x020fca00000000ff */
[----:B------:R-:W-:-:S07]  /*4230*/  IMAD R3, R12, R155, RZ ;  /* 0x0000009b0c037224 */ /* 0x000fce00078e02ff */
.L_x_154:
[----:B------:R-:W-:Y:S05]  /*4240*/  BSYNC B1 ;  /* 0x0000000000017941 */ /* 0x000fea0003800000 */
.L_x_153:
[----:B-1----:R-:W-:Y:S01]  /*4250*/  @!P3 IMAD R13, R82, R154, R3 ;  /* 0x0000009a520db224 */ /* 0x002fe200078e0203 */
[----:B------:R-:W-:Y:S04]  /*4260*/  BSSY B1, `(.L_x_155) ;  /* 0x0000006000017945 */ /* 0x000fe80003800000 */
[----:B------:R1:W-:Y:S01]  /*4270*/  @!P3 STG.E.U8 desc[UR36][R6.64+0x70], R13 ;  /* 0x0000700d0600b986 */ /* 0x0003e2000c101124 */
[----:B------:R-:W-:Y:S05]  /*4280*/  @P4 BRA `(.L_x_156) ;  /* 0x00000000000c4947 */ /* 0x000fea0003800000 */
[----:B------:R-:W5:Y:S02]  /*4290*/  LDG.E.U8 R156, desc[UR36][R10.64+0x71] ;  /* 0x000071240a9c7981 */ /* 0x000f64000c1e1100 */
[----:B-----5:R-:W-:-:S05]  /*42a0*/  PRMT R12, R156, 0x8880, RZ ;  /* 0x000088809c0c7816 */ /* 0x020fca00000000ff */
[----:B------:R-:W-:-:S07]  /*42b0*/  IMAD R3, R12, R155, RZ ;  /* 0x0000009b0c037224 */ /* 0x000fce00078e02ff */
.L_x_156:
[----:B------:R-:W-:Y:S05]  /*42c0*/  BSYNC B1 ;  /* 0x0000000000017941 */ /* 0x000fea0003800000 */
.L_x_155:
        /* <DEDUP_REMOVED lines=10> */
.L_x_158:
[----:B------:R-:W-:Y:S05]  /*4370*/  BSYNC B1 ;  /* 0x0000000000017941 */ /* 0x000fea0003800000 */
.L_x_157:
[----:B-1----:R-:W-:Y:S01]  /*4380*/  @!P2 IMAD R13, R84, R154, R3 ;  /* 0x0000009a540da224 */ /* 0x002fe200078e0203 */
[----:B------:R-:W-:Y:S04]  /*4390*/  BSSY B1, `(.L_x_159) ;  /* 0x0000006000017945 */ /* 0x000fe80003800000 */
[----:B------:R1:W-:Y:S01]  /*43a0*/  @!P2 STG.E.U8 desc[UR36][R4.64+0x78], R13 ;  /* 0x0000780d0400a986 */ /* 0x0003e2000c101124 */
[----:B------:R-:W-:Y:S05]  /*43b0*/  @P3 BRA `(.L_x_160) ;  /* 0x00000000000c3947 */ /* 0x000fea0003800000 */
[----:B------:R-:W5:Y:S02]  /*43c0*/  LDG.E.U8 R156, desc[UR36][R8.64+0x79] ;  /* 0x00007924089c7981 */ /* 0x000f64000c1e1100 */
[----:B-----5:R-:W-:-:S05]  /*43d0*/  PRMT R12, R156, 0x8880, RZ ;  /* 0x000088809c0c7816 */ /* 0x020fca00000000ff */
[----:B------:R-:W-:-:S07]  /*43e0*/  IMAD R3, R12, R155, RZ ;  /* 0x0000009b0c037224 */ /* 0x000fce00078e02ff */
.L_x_160:
[----:B------:R-:W-:Y:S05]  /*43f0*/  BSYNC B1 ;  /* 0x0000000000017941 */ /* 0x000fea0003800000 */
.L_x_159:
[----:B------:R-:W-:Y:S01]  /*4400*/  @!P3 IMAD R85, R85, R154, R3 ;  /* 0x0000009a5555b224 */ /* 0x000fe200078e0203 */
[----:B------:R-:W-:Y:S04]  /*4410*/  BSSY B1, `(.L_x_161) ;  /* 0x0000006000017945 */ /* 0x000fe80003800000 */
[----:B------:R0:W-:Y:S01]  /*4420*/  @!P3 STG.E.U8 desc[UR36][R4.64+0x79], R85 ;  /* 0x000079550400b986 */ /* 0x0001e2000c101124 */
[----:B------:R-:W-:Y:S05]  /*4430*/  @P4 BRA `(.L_x_162) ;  /* 0x00000000000c4947 */ /* 0x000fea0003800000 */
[----:B------:R-:W5:Y:S02]  /*4440*/  LDG.E.U8 R156, desc[UR36][R10.64+0x78] ;  /* 0x000078240a9c7981 */ /* 0x000f64000c1e1100 */
[----:B-----5:R-:W-:-:S05]  /*4450*/  PRMT R12, R156, 0x8880, RZ ;  /* 0x000088809c0c7816 */ /* 0x020fca00000000ff */
[----:B------:R-:W-:-:S07]  /*4460*/  IMAD R3, R12, R155, RZ ;  /* 0x0000009b0c037224 */ /* 0x000fce00078e02ff */
.L_x_162:
[----:B------:R-:W-:Y:S05]  /*4470*/  BSYNC B1 ;  /* 0x0000000000017941 */ /* 0x000fea0003800000 */
.L_x_161:
        /* <DEDUP_REMOVED lines=10> */
.L_x_164:
[----:B------:R-:W-:Y:S05]  /*4520*/  BSYNC B1 ;  /* 0x0000000000017941 */ /* 0x000fea0003800000 */
.L_x_163:
[----:B------:R-:W-:Y:S01]  /*4530*/  @!P2 IMAD R87, R87, R154, R3 ;  /* 0x0000009a5757a224 */ /* 0x000fe200078e0203 */
[----:B------:R-:W-:Y:S04]  /*4540*/  BSSY B1, `(.L_x_165) ;  /* 0x0000006000017945 */ /* 0x000fe80003800000 */
[----:B------:R0:W-:Y:S01]  /*4550*/  @!P2 STG.E.U8 desc[UR36][R6.64+0x79], R87 ;  /* 0x000079570600a986 */ /* 0x0001e2000c101124 */
[----:B------:R-:W-:Y:S05]  /*4560*/  @P3 BRA `(.L_x_166) ;  /* 0x00000000000c3947 */ /* 0x000fea0003800000 */
[----:B------:R-:W5:Y:S02]  /*4570*/  LDG.E.U8 R156, desc[UR36][R8.64+0x80] ;  /* 0x00008024089c7981 */ /* 0x000f64000c1e1100 */
[----:B-----5:R-:W-:-:S05]  /*4580*/  PRMT R12, R156, 0x8880, RZ ;  /* 0x000088809c0c7816 */ /* 0x020fca00000000ff */
[----:B------:R-:W-:-:S07]  /*4590*/  IMAD R3, R12, R155, RZ ;  /* 0x0000009b0c037224 */ /* 0x000fce00078e02ff */
.L_x_166:
[----:B------:R-:W-:Y:S05]  /*45a0*/  BSYNC B1 ;  /* 0x0000000000017941 */ /* 0x000fea0003800000 */
.L_x_165:
[----:B-1----:R-:W-:Y:S01]  /*45b0*/  @!P3 IMAD R13, R88, R154, R3 ;  /* 0x0000009a580db224 */ /* 0x002fe200078e0203 */
[----:B------:R-:W-:Y:S04]  /*45c0*/  BSSY B1, `(.L_x_167) ;  /* 0x0000006000017945 */ /* 0x000fe80003800000 */
[----:B------:R1:W-:Y:S01]  /*45d0*/  @!P3 STG.E.U8 desc[UR36][R4.64+0x80], R13 ;  /* 0x0000800d0400b986 */ /* 0x0003e2000c101124 */
[----:B------:R-:W-:Y:S05]  /*45e0*/  @P4 BRA `(.L_x_168) ;  /* 0x00000000000c4947 */ /* 0x000fea0003800000 */
[----:B------:R-:W5:Y:S02]  /*45f0*/  LDG.E.U8 R156, desc[UR36][R8.64+0x81] ;  /* 0x00008124089c7981 */ /* 0x000f64000c1e1100 */
[----:B-----5:R-:W-:-:S05]  /*4600*/  PRMT R12, R156, 0x8880, RZ ;  /* 0x000088809c0c7816 */ /* 0x020fca00000000ff */
[----:B------:R-:W-:-:S07]  /*4610*/  IMAD R3, R12, R155, RZ ;  /* 0x0000009b0c037224 */ /* 0x000fce00078e02ff */
.L_x_168:
[----:B------:R-:W-:Y:S05]  /*4620*/  BSYNC B1 ;  /* 0x0000000000017941 */ /* 0x000fea0003800000 */
.L_x_167:
        /* <DEDUP_REMOVED lines=10> */
.L_x_170:
[----:B------:R-:W-:Y:S05]  /*46d0*/  BSYNC B1 ;  /* 0x0000000000017941 */ /* 0x000fea0003800000 */
.L_x_169:
[----:B-1----:R-:W-:Y:S01]  /*46e0*/  @!P2 IMAD R13, R90, R154, R3 ;  /* 0x0000009a5a0da224 */ /* 0x002fe200078e0203 */
[----:B------:R-:W-:Y:S04]  /*46f0*/  BSSY B1, `(.L_x_171) ;  /* 0x0000006000017945 */ /* 0x000fe80003800000 */
[----:B------:R1:W-:Y:S01]  /*4700*/  @!P2 STG.E.U8 desc[UR36][R6.64+0x80], R13 ;  /* 0x0000800d0600a986 */ /* 0x0003e2000c101124 */
[----:B------:R-:W-:Y:S05]  /*4710*/  @P3 BRA `(.L_x_172) ;  /* 0x00000000000c3947 */ /* 0x000fea0003800000 */
[----:B------:R-:W5:Y:S02]  /*4720*/  LDG.E.U8 R156, desc[UR36][R10.64+0x81] ;  /* 0x000081240a9c7981 */ /* 0x000f64000c1e1100 */
[----:B-----5:R-:W-:-:S05]  /*4730*/  PRMT R12, R156, 0x8880, RZ ;  /* 0x000088809c0c7816 */ /* 0x020fca00000000ff */
[----:B------:R-:W-:-:S07]  /*4740*/  IMAD R3, R12, R155, RZ ;  /* 0x0000009b0c037224 */ /* 0x000fce00078e02ff */
.L_x_172:
[----:B------:R-:W-:Y:S05]  /*4750*/  BSYNC B1 ;  /* 0x0000000000017941 */ /* 0x000fea0003800000 */
.L_x_171:
[----:B------:R-:W-:Y:S01]  /*4760*/  @!P3 IMAD R91, R91, R154, R3 ;  /* 0x0000009a5b5bb224 */ /* 0x000fe200078e0203 */
[----:B------:R-:W-:Y:S04]  /*4770*/  BSSY B1, `(.L_x_173) ;  /* 0x0000006000017945 */ /* 0x000fe80003800000 */
[----:B------:R0:W-:Y:S01]  /*4780*/  @!P3 STG.E.U8 desc[UR36][R6.64+0x81], R91 ;  /* 0x0000815b0600b986 */ /* 0x0001e2000c101124 */
[----:B------:R-:W-:Y:S05]  /*4790*/  @P4 BRA `(.L_x_174) ;  /* 0x00000000000c4947 */ /* 0x000fea0003800000 */
[----:B------:R-:W5:Y:S02]  /*47a0*/  LDG.E.U8 R156, desc[UR36][R8.64+0x88] ;  /* 0x00008824089c7981 */ /* 0x000f64000c1e1100 */
[----:B-----5:R-:W-:-:S05]  /*47b0*/  PRMT R12, R156, 0x8880, RZ ;  /* 0x000088809c0c7816 */ /* 0x020fca00000000ff */
[----:B------:R-:W-:-:S07]  /*47c0*/  IMAD R3, R12, R155, RZ ;  /* 0x0000009b0c037224 */ /* 0x000fce00078e02ff */
.L_x_174:
[----:B------:R-:W-:Y:S05]  /*47d0*/  BSYNC B1 ;  /* 0x0000000000017941 */ /* 0x000fea0003800000 */
.L_x_173:
        /* <DEDUP_REMOVED lines=10> */
.L_x_176:
[----:B------:R-:W-:Y:S05]  /*4880*/  BSYNC B1 ;  /* 0x0000000000017941 */ /* 0x000fea0003800000 */
.L_x_175:
[----:B------:R-:W-:Y:S01]  /*4890*/  @!P2 IMAD R93, R93, R154, R3 ;  /* 0x0000009a5d5da224 */ /* 0x000fe200078e0203 */
[----:B------:R-:W-:Y:S04]  /*48a0*/  BSSY B1, `(.L_x_177) ;  /* 0x0000006000017945 */ /* 0x000fe80003800000 */
[----:B------:R0:W-:Y:S01]  /*48b0*/  @!P2 STG.E.U8 desc[UR36][R4.64+0x89], R93 ;  /* 0x0000895d0400a986 */ /* 0x0001e2000c101124 */
[----:B------:R-:W-:Y:S05]  /*48c0*/  @P3 BRA `(.L_x_178) ;  /* 0x00000000000c3947 */ /* 0x000fea0003800000 */
[----:B------:R-:W5:Y:S02]  /*48d0*/  LDG.E.U8 R156, desc[UR36][R10.64+0x88] ;  /* 0x000088240a9c7981 */ /* 0x000f64000c1e1100 */
[----:B-----5:R-:W-:-:S05]  /*48e0*/  PRMT R12, R156, 0x8880, RZ ;  /* 0x000088809c0c7816 */ /* 0x020fca00000000ff */
[----:B------:R-:W-:-:S07]  /*48f0*/  IMAD R3, R12, R155, RZ ;  /* 0x0000009b0c037224 */ /* 0x000fce00078e02ff */
.L_x_178:
[----:B------:R-:W-:Y:S05]  /*4900*/  BSYNC B1 ;  /* 0x0000000000017941 */ /* 0x000fea0003800000 */
.L_x_177:
[----:B-1----:R-:W-:Y:S01]  /*4910*/  @!P3 IMAD R13, R94, R154, R3 ;  /* 0x0000009a5e0db224 */ /* 0x002fe200078e0203 */
[----:B------:R-:W-:Y:S04]  /*4920*/  BSSY B1, `(.L_x_179) ;  /* 0x0000006000017945 */ /* 0x000fe80003800000 */
[----:B------:R1:W-:Y:S01]  /*4930*/  @!P3 STG.E.U8 desc[UR36][R6.64+0x88], R13 ;  /* 0x0000880d0600b986 */ /* 0x0003e2000c101124 */
[----:B------:R-:W-:Y:S05]  /*4940*/  @P4 BRA `(.L_x_180) ;  /* 0x00000000000c4947 */ /* 0x000fea0003800000 */
[----:B------:R-:W5:Y:S02]  /*4950*/  LDG.E.U8 R156, desc[UR36][R10.64+0x89] ;  /* 0x000089240a9c7981 */ /* 0x000f64000c1e1100 */
[----:B-----5:R-:W-:-:S05]  /*4960*/  PRMT R12, R156, 0x8880, RZ ;  /* 0x000088809c0c7816 */ /* 0x020fca00000000ff */
[----:B------:R-:W-:-:S07]  /*4970*/  IMAD R3, R12, R155, RZ ;  /* 0x0000009b0c037224 */ /* 0x000fce00078e02ff */
.L_x_180:
[----:B------:R-:W-:Y:S05]  /*4980*/  BSYNC B1 ;  /* 0x0000000000017941 */ /* 0x000fea0003800000 */
.L_x_179:
        /* <DEDUP_REMOVED lines=10> */
.L_x_182:
[----:B------:R-:W-:Y:S05]  /*4a30*/  BSYNC B1 ;  /* 0x0000000000017941 */ /* 0x000fea0003800000 */
.L_x_181:
[----:B-1----:R-:W-:Y:S01]  /*4a40*/  @!P2 IMAD R13, R96, R154, R3 ;  /* 0x0000009a600da224 */ /* 0x002fe200078e0203 */
[----:B------:R-:W-:Y:S04]  /*4a50*/  BSSY B1, `(.L_x_183) ;  /* 0x0000006000017945 */ /* 0x000fe80003800000 */
[----:B------:R1:W-:Y:S01]  /*4a60*/  @!P2 STG.E.U8 desc[UR36][R4.64+0x90], R13 ;  /* 0x0000900d0400a986 */ /* 0x0003e2000c101124 */
[----:B------:R-:W-:Y:S05]  /*4a70*/  @P3 BRA `(.L_x_184) ;  /* 0x00000000000c3947 */ /* 0x000fea0003800000 */
[----:B------:R-:W5:Y:S02]  /*4a80*/  LDG.E.U8 R156, desc[UR36][R8.64+0x91] ;  /* 0x00009124089c7981 */ /* 0x000f64000c1e1100 */
[----:B-----5:R-:W-:-:S05]  /*4a90*/  PRMT R12, R156, 0x8880, RZ ;  /* 0x000088809c0c7816 */ /* 0x020fca00000000ff */
[----:B------:R-:W-:-:S07]  /*4aa0*/  IMAD R3, R12, R155, RZ ;  /* 0x0000009b0c037224 */ /* 0x000fce00078e02ff */
.L_x_184:
[----:B------:R-:W-:Y:S05]  /*4ab0*/  BSYNC B1 ;  /* 0x0000000000017941 */ /* 0x000fea0003800000 */
.L_x_183:
[----:B------:R-:W-:Y:S01]  /*4ac0*/  @!P3 IMAD R97, R97, R154, R3 ;  /* 0x0000009a6161b224 */ /* 0x000fe200078e0203 */
[----:B------:R-:W-:Y:S04]  /*4ad0*/  BSSY B1, `(.L_x_185) ;  /* 0x0000006000017945 */ /* 0x000fe80003800000 */
[----:B------:R0:W-:Y:S01]  /*4ae0*/  @!P3 STG.E.U8 desc[UR36][R4.64+0x91], R97 ;  /* 0x000091610400b986 */ /* 0x0001e2000c101124 */
[----:B------:R-:W-:Y:S05]  /*4af0*/  @P4 BRA `(.L_x_186) ;  /* 0x00000000000c4947 */ /* 0x000fea0003800000 */
[----:B------:R-:W5:Y:S02]  /*4b00*/  LDG.E.U8 R156, desc[UR36][R10.64+0x90] ;  /* 0x000090240a9c7981 */ /* 0x000f64000c1e1100 */
[----:B-----5:R-:W-:-:S05]  /*4b10*/  PRMT R12, R156, 0x8880, RZ ;  /* 0x000088809c0c7816 */ /* 0x020fca00000000ff */
[----:B------:R-:W-:-:S07]  /*4b20*/  IMAD R3, R12, R155, RZ ;  /* 0x0000009b0c037224 */ /* 0x000fce00078e02ff */
.L_x_186:
[----:B------:R-:W-:Y:S05]  /*4b30*/  BSYNC B1 ;  /* 0x0000000000017941 */ /* 0x000fea0003800000 */
.L_x_185:
        /* <DEDUP_REMOVED lines=10> */
.L_x_188:
[----:B------:R-:W-:Y:S05]  /*4be0*/  BSYNC B1 ;  /* 0x0000000000017941 */ /* 0x000fea0003800000 */
.L_x_187:
[----:B------:R-:W-:Y:S01]  /*4bf0*/  @!P2 IMAD R99, R99, R154, R3 ;  /* 0x0000009a6363a224 */ /* 0x000fe200078e0203 */
[----:B------:R-:W-:Y:S04]  /*4c00*/  BSSY B1, `(.L_x_189) ;  /* 0x0000006000017945 */ /* 0x000fe80003800000 */
[----:B------:R0:W-:Y:S01]  /*4c10*/  @!P2 STG.E.U8 desc[UR36][R6.64+0x91], R99 ;  /* 0x000091630600a986 */ /* 0x0001e2000c101124 */
[----:B------:R-:W-:Y:S05]  /*4c20*/  @P3 BRA `(.L_x_190) ;  /* 0x00000000000c3947 */ /* 0x000fea0003800000 */
[----:B------:R-:W5:Y:S02]  /*4c30*/  LDG.E.U8 R156, desc[UR36][R8.64+0x98] ;  /* 0x00009824089c7981 */ /* 0x000f64000c1e1100 */
[----:B-----5:R-:W-:-:S05]  /*4c40*/  PRMT R12, R156, 0x8880, RZ ;  /* 0x000088809c0c7816 */ /* 0x020fca00000000ff */
[----:B------:R-:W-:-:S07]  /*4c50*/  IMAD R3, R12, R155, RZ ;  /* 0x0000009b0c037224 */ /* 0x000fce00078e02ff */
.L_x_190:
[----:B------:R-:W-:Y:S05]  /*4c60*/  BSYNC B1 ;  /* 0x0000000000017941 */ /* 0x000fea0003800000 */
.L_x_189:
[----:B-1----:R-:W-:Y:S01]  /*4c70*/  @!P3 IMAD R13, R100, R154, R3 ;  /* 0x0000009a640db224 */ /* 0x002fe200078e0203 */
[----:B------:R-:W-:Y:S04]  /*4c80*/  BSSY B1, `(.L_x_191) ;  /* 0x0000006000017945 */ /* 0x000fe80003800000 */
[----:B------:R1:W-:Y:S01]  /*4c90*/  @!P3 STG.E.U8 desc[UR36][R4.64+0x98], R13 ;  /* 0x0000980d0400b986 */ /* 0x0003e2000c101124 */
[----:B------:R-:W-:Y:S05]  /*4ca0*/  @P4 BRA `(.L_x_192) ;  /* 0x00000000000c4947 */ /* 0x000fea0003800000 */
[----:B------:R-:W5:Y:S02]  /*4cb0*/  LDG.E.U8 R156, desc[UR36][R8.64+0x99] ;  /* 0x00009924089c7981 */ /* 0x000f64000c1e1100 */
[----:B-----5:R-:W-:-:S05]  /*4cc0*/  PRMT R12, R156, 0x8880, RZ ;  /* 0x000088809c0c7816 */ /* 0x020fca00000000ff */
[----:B------:R-:W-:-:S07]  /*4cd0*/  IMAD R3, R12, R155, RZ ;  /* 0x0000009b0c037224 */ /* 0x000fce00078e02ff */
.L_x_192:
[----:B------:R-:W-:Y:S05]  /*4ce0*/  BSYNC B1 ;  /* 0x0000000000017941 */ /* 0x000fea0003800000 */
.L_x_191:
        /* <DEDUP_REMOVED lines=10> */
.L_x_194:
[----:B------:R-:W-:Y:S05]  /*4d90*/  BSYNC B1 ;  /* 0x0000000000017941 */ /* 0x000fea0003800000 */
.L_x_193:
[----:B-1----:R-:W-:Y:S01]  /*4da0*/  @!P2 IMAD R13, R102, R154, R3 ;  /* 0x0000009a660da224 */ /* 0x002fe200078e0203 */
[----:B------:R-:W-:Y:S04]  /*4db0*/  BSSY B1, `(.L_x_195) ;  /* 0x0000006000017945 */ /* 0x000fe80003800000 */
[----:B------:R1:W-:Y:S01]  /*4dc0*/  @!P2 STG.E.U8 desc[UR36][R6.64+0x98], R13 ;  /* 0x0000980d0600a986 */ /* 0x0003e2000c101124 */
[----:B------:R-:W-:Y:S05]  /*4dd0*/  @P3 BRA `(.L_x_196) ;  /* 0x00000000000c3947 */ /* 0x000fea0003800000 */
[----:B------:R-:W5:Y:S02]  /*4de0*/  LDG.E.U8 R156, desc[UR36][R10.64+0x99] ;  /* 0x000099240a9c7981 */ /* 0x000f64000c1e1100 */
[----:B-----5:R-:W-:-:S05]  /*4df0*/  PRMT R12, R156, 0x8880, RZ ;  /* 0x000088809c0c7816 */ /* 0x020fca00000000ff */
[----:B------:R-:W-:-:S07]  /*4e00*/  IMAD R3, R12, R155, RZ ;  /* 0x0000009b0c037224 */ /* 0x000fce00078e02ff */
.L_x_196:
[----:B------:R-:W-:Y:S05]  /*4e10*/  BSYNC B1 ;  /* 0x0000000000017941 */ /* 0x000fea0003800000 */
.L_x_195:
[----:B------:R-:W-:Y:S01]  /*4e20*/  @!P3 IMAD R103, R103, R154, R3 ;  /* 0x0000009a6767b224 */ /* 0x000fe200078e0203 */
[----:B------:R-:W-:Y:S04]  /*4e30*/  BSSY B1, `(.L_x_197) ;  /* 0x0000006000017945 */ /* 0x000fe80003800000 */
[----:B------:R0:W-:Y:S01]  /*4e40*/  @!P3 STG.E.U8 desc[UR36][R6.64+0x99], R103 ;  /* 0x000099670600b986 */ /* 0x0001e2000c101124 */
[----:B------:R-:W-:Y:S05]  /*4e50*/  @P4 BRA `(.L_x_198) ;  /* 0x00000000000c4947 */ /* 0x000fea0003800000 */
[----:B------:R-:W5:Y:S02]  /*4e60*/  LDG.E.U8 R156, desc[UR36][R8.64+0xa0] ;  /* 0x0000a024089c7981 */ /* 0x000f64000c1e1100 */
[----:B-----5:R-:W-:-:S05]  /*4e70*/  PRMT R12, R156, 0x8880, RZ ;  /* 0x000088809c0c7816 */ /* 0x020fca00000000ff */
[----:B------:R-:W-:-:S07]  /*4e80*/  IMAD R3, R12, R155, RZ ;  /* 0x0000009b0c037224 */ /* 0x000fce00078e02ff */
.L_x_198:
[----:B------:R-:W-:Y:S05]  /*4e90*/  BSYNC B1 ;  /* 0x0000000000017941 */ /* 0x000fea0003800000 */
.L_x_197:
        /* <DEDUP_REMOVED lines=10> */
.L_x_200:
[----:B------:R-:W-:Y:S05]  /*4f40*/  BSYNC B1 ;  /* 0x0000000000017941 */ /* 0x000fea0003800000 */
.L_x_199:
[----:B------:R-:W-:Y:S01]  /*4f50*/  @!P2 IMAD R105, R105, R154, R3 ;  /* 0x0000009a6969a224 */ /* 0x000fe200078e0203 */
[----:B------:R-:W-:Y:S04]  /*4f60*/  BSSY B1, `(.L_x_201) ;  /* 0x0000006000017945 */ /* 0x000fe80003800000 */
[----:B------:R0:W-:Y:S01]  /*4f70*/  @!P2 STG.E.U8 desc[UR36][R4.64+0xa1], R105 ;  /* 0x0000a1690400a986 */ /* 0x0001e2000c101124 */
[----:B------:R-:W-:Y:S05]  /*4f80*/  @P3 BRA `(.L_x_202) ;  /* 0x00000000000c3947 */ /* 0x000fea0003800000 */
[----:B------:R-:W5:Y:S02]  /*4f90*/  LDG.E.U8 R156, desc[UR36][R10.64+0xa0] ;  /* 0x0000a0240a9c7981 */ /* 0x000f64000c1e1100 */
[----:B-----5:R-:W-:-:S05]  /*4fa0*/  PRMT R12, R156, 0x8880, RZ ;  /* 0x000088809c0c7816 */ /* 0x020fca00000000ff */
[----:B------:R-:W-:-:S07]  /*4fb0*/  IMAD R3, R12, R155, RZ ;  /* 0x0000009b0c037224 */ /* 0x000fce00078e02ff */
.L_x_202:
[----:B------:R-:W-:Y:S05]  /*4fc0*/  BSYNC B1 ;  /* 0x0000000000017941 */ /* 0x000fea0003800000 */
.L_x_201:
[----:B-1----:R-:W-:Y:S01]  /*4fd0*/  @!P3 IMAD R13, R106, R154, R3 ;  /* 0x0000009a6a0db224 */ /* 0x002fe200078e0203 */
[----:B------:R-:W-:Y:S04]  /*4fe0*/  BSSY B1, `(.L_x_203) ;  /* 0x0000006000017945 */ /* 0x000fe80003800000 */
[----:B------:R1:W-:Y:S01]  /*4ff0*/  @!P3 STG.E.U8 desc[UR36][R6.64+0xa0], R13 ;  /* 0x0000a00d0600b986 */ /* 0x0003e2000c101124 */
[----:B------:R-:W-:Y:S05]  /*5000*/  @P4 BRA `(.L_x_204) ;  /* 0x00000000000c4947 */ /* 0x000fea0003800000 */
[----:B------:R-:W5:Y:S02]  /*5010*/  LDG.E.U8 R156, desc[UR36][R10.64+0xa1] ;  /* 0x0000a1240a9c7981 */ /* 0x000f64000c1e1100 */
[----:B-----5:R-:W-:-:S05]  /*5020*/  PRMT R12, R156, 0x8880, RZ ;  /* 0x000088809c0c7816 */ /* 0x020fca00000000ff */
[----:B------:R-:W-:-:S07]  /*5030*/  IMAD R3, R12, R155, RZ ;  /* 0x0000009b0c037224 */ /* 0x000fce00078e02ff */
.L_x_204:
[----:B------:R-:W-:Y:S05]  /*5040*/  BSYNC B1 ;  /* 0x0000000000017941 */ /* 0x000fea0003800000 */
.L_x_203:
        /* <DEDUP_REMOVED lines=10> */
.L_x_206:
[----:B------:R-:W-:Y:S05]  /*50f0*/  BSYNC B1 ;  /* 0x0000000000017941 */ /* 0x000fea0003800000 */
.L_x_205:
[----:B-1----:R-:W-:Y:S01]  /*5100*/  @!P2 IMAD R13, R108, R154, R3 ;  /* 0x0000009a6c0da224 */ /* 0x002fe200078e0203 */
[----:B------:R-:W-:Y:S04]  /*5110*/  BSSY B1, `(.L_x_207) ;  /* 0x0000006000017945 */ /* 0x000fe80003800000 */
[----:B------:R1:W-:Y:S01]  /*5120*/  @!P2 STG.E.U8 desc[UR36][R4.64+0xa8], R13 ;  /* 0x0000a80d0400a986 */ /* 0x0003e2000c101124 */
[----:B------:R-:W-:Y:S05]  /*5130*/  @P3 BRA `(.L_x_208) ;  /* 0x00000000000c3947 */ /* 0x000fea0003800000 */
[----:B------:R-:W5:Y:S02]  /*5140*/  LDG.E.U8 R156, desc[UR36][R8.64+0xa9] ;  /* 0x0000a924089c7981 */ /* 0x000f64000c1e1100 */
[----:B-----5:R-:W-:-:S05]  /*5150*/  PRMT R12, R156, 0x8880, RZ ;  /* 0x000088809c0c7816 */ /* 0x020fca00000000ff */
[----:B------:R-:W-:-:S07]  /*5160*/  IMAD R3, R12, R155, RZ ;  /* 0x0000009b0c037224 */ /* 0x000fce00078e02ff */
.L_x_208:
[----:B------:R-:W-:Y:S05]  /*5170*/  BSYNC B1 ;  /* 0x0000000000017941 */ /* 0x000fea0003800000 */
.L_x_207:
[----:B------:R-:W-:Y:S01]  /*5180*/  @!P3 IMAD R109, R109, R154, R3 ;  /* 0x0000009a6d6db224 */ /* 0x000fe200078e0203 */
[----:B------:R-:W-:Y:S04]  /*5190*/  BSSY B1, `(.L_x_209) ;  /* 0x0000006000017945 */ /* 0x000fe80003800000 */
[----:B------:R0:W-:Y:S01]  /*51a0*/  @!P3 STG.E.U8 desc[UR36][R4.64+0xa9], R109 ;  /* 0x0000a96d0400b986 */ /* 0x0001e2000c101124 */
[----:B------:R-:W-:Y:S05]  /*51b0*/  @P4 BRA `(.L_x_210) ;  /* 0x00000000000c4947 */ /* 0x000fea0003800000 */
[----:B------:R-:W5:Y:S02]  /*51c0*/  LDG.E.U8 R156, desc[UR36][R10.64+0xa8] ;  /* 0x0000a8240a9c7981 */ /* 0x000f64000c1e1100 */
[----:B-----5:R-:W-:-:S05]  /*51d0*/  PRMT R12, R156, 0x8880, RZ ;  /* 0x000088809c0c7816 */ /* 0x020fca00000000ff */
[----:B------:R-:W-:-:S07]  /*51e0*/  IMAD R3, R12, R155, RZ ;  /* 0x0000009b0c037224 */ /* 0x000fce00078e02ff */
.L_x_210:
[----:B------:R-:W-:Y:S05]  /*51f0*/  BSYNC B1 ;  /* 0x0000000000017941 */ /* 0x000fea0003800000 */
.L_x_209:
        /* <DEDUP_REMOVED lines=10> */
.L_x_212:
[----:B------:R-:W-:Y:S05]  /*52a0*/  BSYNC B1 ;  /* 0x0000000000017941 */ /* 0x000fea0003800000 */
.L_x_211:
[----:B------:R-:W-:Y:S01]  /*52b0*/  @!P2 IMAD R111, R111, R154, R3 ;  /* 0x0000009a6f6fa224 */ /* 0x000fe200078e0203 */
[----:B------:R-:W-:Y:S04]  /*52c0*/  BSSY B1, `(.L_x_213) ;  /* 0x0000006000017945 */ /* 0x000fe80003800000 */
[----:B------:R0:W-:Y:S01]  /*52d0*/  @!P2 STG.E.U8 desc[UR36][R6.64+0xa9], R111 ;  /* 0x0000a96f0600a986 */ /* 0x0001e2000c101124 */
[----:B------:R-:W-:Y:S05]  /*52e0*/  @P3 BRA `(.L_x_214) ;  /* 0x00000000000c3947 */ /* 0x000fea0003800000 */
[----:B------:R-:W5:Y:S02]  /*52f0*/  LDG.E.U8 R156, desc[UR36][R8.64+0xb0] ;  /* 0x0000b024089c7981 */ /* 0x000f64000c1e1100 */
[----:B-----5:R-:W-:-:S05]  /*5300*/  PRMT R12, R156, 0x8880, RZ ;  /* 0x000088809c0c7816 */ /* 0x020fca00000000ff */
[----:B------:R-:W-:-:S07]  /*5310*/  IMAD R3, R12, R155, RZ ;  /* 0x0000009b0c037224 */ /* 0x000fce00078e02ff */
.L_x_214:
[----:B------:R-:W-:Y:S05]  /*5320*/  BSYNC B1 ;  /* 0x0000000000017941 */ /* 0x000fea0003800000 */
.L_x_213:
[----:B-1----:R-:W-:Y:S01]  /*5330*/  @!P3 IMAD R13, R112, R154, R3 ;  /* 0x0000009a700db224 */ /* 0x002fe200078e0203 */
[----:B------:R-:W-:Y:S04]  /*5340*/  BSSY B1, `(.L_x_215) ;  /* 0x0000006000017945 */ /* 0x000fe80003800000 */
[----:B------:R1:W-:Y:S01]  /*5350*/  @!P3 STG.E.U8 desc[UR36][R4.64+0xb0], R13 ;  /* 0x0000b00d0400b986 */ /* 0x0003e2000c101124 */
[----:B------:R-:W-:Y:S05]  /*5360*/  @P4 BRA `(.L_x_216) ;  /* 0x00000000000c4947 */ /* 0x000fea0003800000 */
[----:B------:R-:W5:Y:S02]  /*5370*/  LDG.E.U8 R156, desc[UR36][R8.64+0xb1] ;  /* 0x0000b124089c7981 */ /* 0x000f64000c1e1100 */
[----:B-----5:R-:W-:-:S05]  /*5380*/  PRMT R12, R156, 0x8880, RZ ;  /* 0x000088809c0c7816 */ /* 0x020fca00000000ff */
[----:B------:R-:W-:-:S07]  /*5390*/  IMAD R3, R12, R155, RZ ;  /* 0x0000009b0c037224 */ /* 0x000fce00078e02ff */
.L_x_216:
[----:B------:R-:W-:Y:S05]  /*53a0*/  BSYNC B1 ;  /* 0x0000000000017941 */ /* 0x000fea0003800000 */
.L_x_215:
        /* <DEDUP_REMOVED lines=10> */
.L_x_218:
[----:B------:R-:W-:Y:S05]  /*5450*/  BSYNC B1 ;  /* 0x0000000000017941 */ /* 0x000fea0003800000 */
.L_x_217:
[----:B-1----:R-:W-:Y:S01]  /*5460*/  @!P2 IMAD R13, R114, R154, R3 ;  /* 0x0000009a720da224 */ /* 0x002fe200078e0203 */
[----:B------:R-:W-:Y:S04]  /*5470*/  BSSY B1, `(.L_x_219) ;  /* 0x0000006000017945 */ /* 0x000fe80003800000 */
[----:B------:R1:W-:Y:S01]  /*5480*/  @!P2 STG.E.U8 desc[UR36][R6.64+0xb0], R13 ;  /* 0x0000b00d0600a986 */ /* 0x0003e2000c101124 */
[----:B------:R-:W-:Y:S05]  /*5490*/  @P3 BRA `(.L_x_220) ;  /* 0x00000000000c3947 */ /* 0x000fea0003800000 */
[----:B------:R-:W5:Y:S02]  /*54a0*/  LDG.E.U8 R156, desc[UR36][R10.64+0xb1] ;  /* 0x0000b1240a9c7981 */ /* 0x000f64000c1e1100 */
[----:B-----5:R-:W-:-:S05]  /*54b0*/  PRMT R12, R156, 0x8880, RZ ;  /* 0x000088809c0c7816 */ /* 0x020fca00000000ff */
[----:B------:R-:W-:-:S07]  /*54c0*/  IMAD R3, R12, R155, RZ ;  /* 0x0000009b0c037224 */ /* 0x000fce00078e02ff */
.L_x_220:
[----:B------:R-:W-:Y:S05]  /*54d0*/  BSYNC B1 ;  /* 0x0000000000017941 */ /* 0x000fea0003800000 */
.L_x_219:
[----:B------:R-:W-:Y:S01]  /*54e0*/  @!P3 IMAD R115, R115, R154, R3 ;  /* 0x0000009a7373b224 */ /* 0x000fe200078e0203 */
[----:B------:R-:W-:Y:S04]  /*54f0*/  BSSY B1, `(.L_x_221) ;  /* 0x0000006000017945 */ /* 0x000fe80003800000 */
[----:B------:R0:W-:Y:S01]  /*5500*/  @!P3 STG.E.U8 desc[UR36][R6.64+0xb1], R115 ;  /* 0x0000b1730600b986 */ /* 0x0001e2000c101124 */
[----:B------:R-:W-:Y:S05]  /*5510*/  @P4 BRA `(.L_x_222) ;  /* 0x00000000000c4947 */ /* 0x000fea0003800000 */
[----:B------:R-:W5:Y:S02]  /*5520*/  LDG.E.U8 R156, desc[UR36][R8.64+0xb8] ;  /* 0x0000b824089c7981 */ /* 0x000f64000c1e1100 */
[----:B-----5:R-:W-:-:S05]  /*5530*/  PRMT R12, R156, 0x8880, RZ ;  /* 0x000088809c0c7816 */ /* 0x020fca00000000ff */
[----:B------:R-:W-:-:S07]  /*5540*/  IMAD R3, R12, R155, RZ ;  /* 0x0000009b0c037224 */ /* 0x000fce00078e02ff */
.L_x_222:
[----:B------:R-:W-:Y:S05]  /*5550*/  BSYNC B1 ;  /* 0x0000000000017941 */ /* 0x000fea0003800000 */
.L_x_221:
        /* <DEDUP_REMOVED lines=10> */
.L_x_224:
[----:B------:R-:W-:Y:S05]  /*5600*/  BSYNC B1 ;  /* 0x0000000000017941 */ /* 0x000fea0003800000 */
.L_x_223:
[----:B------:R-:W-:Y:S01]  /*5610*/  @!P2 IMAD R117, R117, R154, R3 ;  /* 0x0000009a7575a224 */ /* 0x000fe200078e0203 */
[----:B------:R-:W-:Y:S04]  /*5620*/  BSSY B1, `(.L_x_225) ;  /* 0x0000006000017945 */ /* 0x000fe80003800000 */
[----:B------:R0:W-:Y:S01]  /*5630*/  @!P2 STG.E.U8 desc[UR36][R4.64+0xb9], R117 ;  /* 0x0000b9750400a986 */ /* 0x0001e2000c101124 */
[----:B------:R-:W-:Y:S05]  /*5640*/  @P3 BRA `(.L_x_226) ;  /* 0x00000000000c3947 */ /* 0x000fea0003800000 */
[----:B------:R-:W5:Y:S02]  /*5650*/  LDG.E.U8 R156, desc[UR36][R10.64+0xb8] ;  /* 0x0000b8240a9c7981 */ /* 0x000f64000c1e1100 */
[----:B-----5:R-:W-:-:S05]  /*5660*/  PRMT R12, R156, 0x8880, RZ ;  /* 0x000088809c0c7816 */ /* 0x020fca00000000ff */
[----:B------:R-:W-:-:S07]  /*5670*/  IMAD R3, R12, R155, RZ ;  /* 0x0000009b0c037224 */ /* 0x000fce00078e02ff */
.L_x_226:
[----:B------:R-:W-:Y:S05]  /*5680*/  BSYNC B1 ;  /* 0x0000000000017941 */ /* 0x000fea0003800000 */
.L_x_225:
[----:B-1----:R-:W-:Y:S01]  /*5690*/  @!P3 IMAD R13, R118, R154, R3 ;  /* 0x0000009a760db224 */ /* 0x002fe200078e0203 */
[----:B------:R-:W-:Y:S04]  /*56a0*/  BSSY B1, `(.L_x_227) ;  /* 0x0000006000017945 */ /* 0x000fe80003800000 */
[----:B------:R1:W-:Y:S01]  /*56b0*/  @!P3 STG.E.U8 desc[UR36][R6.64+0xb8], R13 ;  /* 0x0000b80d0600b986 */ /* 0x0003e2000c101124 */
[----:B------:R-:W-:Y:S05]  /*56c0*/  @P4 BRA `(.L_x_228) ;  /* 0x00000000000c4947 */ /* 0x000fea0003800000 */
[----:B------:R-:W5:Y:S02]  /*56d0*/  LDG.E.U8 R156, desc[UR36][R10.64+0xb9] ;  /* 0x0000b9240a9c7981 */ /* 0x000f64000c1e1100 */
[----:B-----5:R-:W-:-:S05]  /*56e0*/  PRMT R12, R156, 0x8880, RZ ;  /* 0x000088809c0c7816 */ /* 0x020fca00000000ff */
[----:B------:R-:W-:-:S07]  /*56f0*/  IMAD R3, R12, R155, RZ ;  /* 0x0000009b0c037224 */ /* 0x000fce00078e02ff */
.L_x_228:
[----:B------:R-:W-:Y:S05]  /*5700*/  BSYNC B1 ;  /* 0x0000000000017941 */ /* 0x000fea0003800000 */
.L_x_227:
        /* <DEDUP_REMOVED lines=10> */
.L_x_230:
[----:B------:R-:W-:Y:S05]  /*57b0*/  BSYNC B1 ;  /* 0x0000000000017941 */ /* 0x000fea0003800000 */
.L_x_229:
[----:B-1----:R-:W-:Y:S01]  /*57c0*/  @!P2 IMAD R13, R120, R154, R3 ;  /* 0x0000009a780da224 */ /* 0x002fe200078e0203 */
[----:B------:R-:W-:Y:S04]  /*57d0*/  BSSY B1, `(.L_x_231) ;  /* 0x0000006000017945 */ /* 0x000fe80003800000 */
[----:B------:R1:W-:Y:S01]  /*57e0*/  @!P2 STG.E.U8 desc[UR36][R4.64+0xc0], R13 ;  /* 0x0000c00d0400a986 */ /* 0x0003e2000c101124 */
[----:B------:R-:W-:Y:S05]  /*57f0*/  @P3 BRA `(.L_x_232) ;  /* 0x00000000000c3947 */ /* 0x000fea0003800000 */
[----:B------:R-:W5:Y:S02]  /*5800*/  LDG.E.U8 R156, desc[UR36][R8.64+0xc1] ;  /* 0x0000c124089c7981 */ /* 0x000f64000c1e1100 */
[----:B-----5:R-:W-:-:S05]  /*5810*/  PRMT R12, R156, 0x8880, RZ ;  /* 0x000088809c0c7816 */ /* 0x020fca00000000ff */
[----:B------:R-:W-:-:S07]  /*5820*/  IMAD R3, R12, R155, RZ ;  /* 0x0000009b0c037224 */ /* 0x000fce00078e02ff */
.L_x_232:
[----:B------:R-:W-:Y:S05]  /*5830*/  BSYNC B1 ;  /* 0x0000000000017941 */ /* 0x000fea0003800000 */
.L_x_231:
[----:B------:R-:W-:Y:S01]  /*5840*/  @!P3 IMAD R121, R121, R154, R3 ;  /* 0x0000009a7979b224 */ /* 0x000fe200078e0203 */
[----:B------:R-:W-:Y:S04]  /*5850*/  BSSY B1, `(.L_x_233) ;  /* 0x0000006000017945 */ /* 0x000fe80003800000 */
[----:B------:R0:W-:Y:S01]  /*5860*/  @!P3 STG.E.U8 desc[UR36][R4.64+0xc1], R121 ;  /* 0x0000c1790400b986 */ /* 0x0001e2000c101124 */
[----:B------:R-:W-:Y:S05]  /*5870*/  @P4 BRA `(.L_x_234) ;  /* 0x00000000000c4947 */ /* 0x000fea0003800000 */
[----:B------:R-:W5:Y:S02]  /*5880*/  LDG.E.U8 R156, desc[UR36][R10.64+0xc0] ;  /* 0x0000c0240a9c7981 */ /* 0x000f64000c1e1100 */
[----:B-----5:R-:W-:-:S05]  /*5890*/  PRMT R12, R156, 0x8880, RZ ;  /* 0x000088809c0c7816 */ /* 0x020fca00000000ff */
[----:B------:R-:W-:-:S07]  /*58a0*/  IMAD R3, R12, R155, RZ ;  /* 0x0000009b0c037224 */ /* 0x000fce00078e02ff */
.L_x_234:
[----:B------:R-:W-:Y:S05]  /*58b0*/  BSYNC B1 ;  /* 0x0000000000017941 */ /* 0x000fea0003800000 */
.L_x_233:
        /* <DEDUP_REMOVED lines=10> */
.L_x_236:
[----:B------:R-:W-:Y:S05]  /*5960*/  BSYNC B1 ;  /* 0x0000000000017941 */ /* 0x000fea0003800000 */
.L_x_235:
[----:B------:R-:W-:Y:S01]  /*5970*/  @!P2 IMAD R123, R123, R154, R3 ;  /* 0x0000009a7b7ba224 */ /* 0x000fe200078e0203 */
[----:B------:R-:W-:Y:S04]  /*5980*/  BSSY B1, `(.L_x_237) ;  /* 0x0000006000017945 */ /* 0x000fe80003800000 */
[----:B------:R0:W-:Y:S01]  /*5990*/  @!P2 STG.E.U8 desc[UR36][R6.64+0xc1], R123 ;  /* 0x0000c17b0600a986 */ /* 0x0001e2000c101124 */
[----:B------:R-:W-:Y:S05]  /*59a0*/  @P3 BRA `(.L_x_238) ;  /* 0x00000000000c3947 */ /* 0x000fea0003800000 */
[----:B------:R-:W5:Y:S02]  /*59b0*/  LDG.E.U8 R156, desc[UR36][R8.64+0xc8] ;  /* 0x0000c824089c7981 */ /* 0x000f64000c1e1100 */
[----:B-----5:R-:W-:-:S05]  /*59c0*/  PRMT R12, R156, 0x8880, RZ ;  /* 0x000088809c0c7816 */ /* 0x020fca00000000ff */
[----:B------:R-:W-:-:S07]  /*59d0*/  IMAD R3, R12, R155, RZ ;  /* 0x0000009b0c037224 */ /* 0x000fce00078e02ff */
.L_x_238:
[----:B------:R-:W-:Y:S05]  /*59e0*/  BSYNC B1 ;  /* 0x0000000000017941 */ /* 0x000fea0003800000 */
.L_x_237:
[----:B-1----:R-:W-:Y:S01]  /*59f0*/  @!P3 IMAD R13, R124, R154, R3 ;  /* 0x0000009a7c0db224 */ /* 0x002fe200078e0203 */
[----:B------:R-:W-:Y:S04]  /*5a00*/  BSSY B1, `(.L_x_239) ;  /* 0x0000006000017945 */ /* 0x000fe80003800000 */
[----:B------:R1:W-:Y:S01]  /*5a10*/  @!P3 STG.E.U8 desc[UR36][R4.64+0xc8], R13 ;  /* 0x0000c80d0400b986 */ /* 0x0003e2000c101124 */
[----:B------:R-:W-:Y:S05]  /*5a20*/  @P4 BRA `(.L_x_240) ;  /* 0x00000000000c4947 */ /* 0x000fea0003800000 */
[----:B------:R-:W5:Y:S02]  /*5a30*/  LDG.E.U8 R156, desc[UR36][R8.64+0xc9] ;  /* 0x0000c924089c7981 */ /* 0x000f64000c1e1100 */
[----:B-----5:R-:W-:-:S05]  /*5a40*/  PRMT R12, R156, 0x8880, RZ ;  /* 0x000088809c0c7816 */ /* 0x020fca00000000ff */
[----:B------:R-:W-:-:S07]  /*5a50*/  IMAD R3, R12, R155, RZ ;  /* 0x0000009b0c037224 */ /* 0x000fce00078e02ff */
.L_x_240:
[----:B------:R-:W-:Y:S05]  /*5a60*/  BSYNC B1 ;  /* 0x0000000000017941 */ /* 0x000fea0003800000 */
.L_x_239:
        /* <DEDUP_REMOVED lines=10> */
.L_x_242:
[----:B------:R-:W-:Y:S05]  /*5b10*/  BSYNC B1 ;  /* 0x0000000000017941 */ /* 0x000fea0003800000 */
.L_x_241:
[----:B-1----:R-:W-:Y:S01]  /*5b20*/  @!P2 IMAD R13, R126, R154, R3 ;  /* 0x0000009a7e0da224 */ /* 0x002fe200078e0203 */
[----:B------:R-:W-:Y:S04]  /*5b30*/  BSSY B1, `(.L_x_243) ;  /* 0x0000006000017945 */ /* 0x000fe80003800000 */
[----:B------:R1:W-:Y:S01]  /*5b40*/  @!P2 STG.E.U8 desc[UR36][R6.64+0xc8], R13 ;  /* 0x0000c80d0600a986 */ /* 0x0003e2000c101124 */
[----:B------:R-:W-:Y:S05]  /*5b50*/  @P3 BRA `(.L_x_244) ;  /* 0x00000000000c3947 */ /* 0x000fea0003800000 */
[----:B------:R-:W5:Y:S02]  /*5b60*/  LDG.E.U8 R156, desc[UR36][R10.64+0xc9] ;  /* 0x0000c9240a9c7981 */ /* 0x000f64000c1e1100 */
[----:B-----5:R-:W-:-:S05]  /*5b70*/  PRMT R12, R156, 0x8880, RZ ;  /* 0x000088809c0c7816 */ /* 0x020fca00000000ff */
[----:B------:R-:W-:-:S07]  /*5b80*/  IMAD R3, R12, R155, RZ ;  /* 0x0000009b0c037224 */ /* 0x000fce00078e02ff */
.L_x_244:
[----:B------:R-:W-:Y:S05]  /*5b90*/  BSYNC B1 ;  /* 0x0000000000017941 */ /* 0x000fea0003800000 */
.L_x_243:
[----:B------:R-:W-:Y:S01]  /*5ba0*/  @!P3 IMAD R127, R127, R154, R3 ;  /* 0x0000009a7f7fb224 */ /* 0x000fe200078e0203 */
[----:B------:R-:W-:Y:S04]  /*5bb0*/  BSSY B1, `(.L_x_245) ;  /* 0x0000006000017945 */ /* 0x000fe80003800000 */
[----:B------:R0:W-:Y:S01]  /*5bc0*/  @!P3 STG.E.U8 desc[UR36][R6.64+0xc9], R127 ;  /* 0x0000c97f0600b986 */ /* 0x0001e2000c101124 */
[----:B------:R-:W-:Y:S05]  /*5bd0*/  @P4 BRA `(.L_x_246) ;  /* 0x00000000000c4947 */ /* 0x000fea0003800000 */
[----:B------:R-:W5:Y:S02]  /*5be0*/  LDG.E.U8 R156, desc[UR36][R8.64+0xd0] ;  /* 0x0000d024089c7981 */ /* 0x000f64000c1e1100 */
[----:B-----5:R-:W-:-:S05]  /*5bf0*/  PRMT R12, R156, 0x8880, RZ ;  /* 0x000088809c0c7816 */ /* 0x020fca00000000ff */
[----:B------:R-:W-:-:S07]  /*5c00*/  IMAD R3, R12, R155, RZ ;  /* 0x0000009b0c037224 */ /* 0x000fce00078e02ff */
.L_x_246:
[----:B------:R-:W-:Y:S05]  /*5c10*/  BSYNC B1 ;  /* 0x0000000000017941 */ /* 0x000fea0003800000 */
.L_x_245:
        /* <DEDUP_REMOVED lines=10> */
.L_x_248:
[----:B------:R-:W-:Y:S05]  /*5cc0*/  BSYNC B1 ;  /* 0x0000000000017941 */ /* 0x000fea0003800000 */
.L_x_247:
[----:B------:R-:W-:Y:S01]  /*5cd0*/  @!P2 IMAD R129, R129, R154, R3 ;  /* 0x0000009a8181a224 */ /* 0x000fe200078e0203 */
[----:B------:R-:W-:Y:S04]  /*5ce0*/  BSSY B1, `(.L_x_249) ;  /* 0x0000006000017945 */ /* 0x000fe80003800000 */
[----:B------:R0:W-:Y:S01]  /*5cf0*/  @!P2 STG.E.U8 desc[UR36][R4.64+0xd1], R129 ;  /* 0x0000d1810400a986 */ /* 0x0001e2000c101124 */
[----:B------:R-:W-:Y:S05]  /*5d00*/  @P3 BRA `(.L_x_250) ;  /* 0x00000000000c3947 */ /* 0x000fea0003800000 */
[----:B------:R-:W5:Y:S02]  /*5d10*/  LDG.E.U8 R156, desc[UR36][R10.64+0xd0] ;  /* 0x0000d0240a9c7981 */ /* 0x000f64000c1e1100 */
[----:B-----5:R-:W-:-:S05]  /*5d20*/  PRMT R12, R156, 0x8880, RZ ;  /* 0x000088809c0c7816 */ /* 0x020fca00000000ff */
[----:B------:R-:W-:-:S07]  /*5d30*/  IMAD R3, R12, R155, RZ ;  /* 0x0000009b0c037224 */ /* 0x000fce00078e02ff */
.L_x_250:
[----:B------:R-:W-:Y:S05]  /*5d40*/  BSYNC B1 ;  /* 0x0000000000017941 */ /* 0x000fea0003800000 */
.L_x_249:
[----:B-1----:R-:W-:Y:S01]  /*5d50*/  @!P3 IMAD R13, R130, R154, R3 ;  /* 0x0000009a820db224 */ /* 0x002fe200078e0203 */
[----:B------:R-:W-:Y:S04]  /*5d60*/  BSSY B1, `(.L_x_251) ;  /* 0x0000006000017945 */ /* 0x000fe80003800000 */
[----:B------:R1:W-:Y:S01]  /*5d70*/  @!P3 STG.E.U8 desc[UR36][R6.64+0xd0], R13 ;  /* 0x0000d00d0600b986 */ /* 0x0003e2000c101124 */
[----:B------:R-:W-:Y:S05]  /*5d80*/  @P4 BRA `(.L_x_252) ;  /* 0x00000000000c4947 */ /* 0x000fea0003800000 */
[----:B------:R-:W5:Y:S02]  /*5d90*/  LDG.E.U8 R156, desc[UR36][R10.64+0xd1] ;  /* 0x0000d1240a9c7981 */ /* 0x000f64000c1e1100 */
[----:B-----5:R-:W-:-:S05]  /*5da0*/  PRMT R12, R156, 0x8880, RZ ;  /* 0x000088809c0c7816 */ /* 0x020fca00000000ff */
[----:B------:R-:W-:-:S07]  /*5db0*/  IMAD R3, R12, R155, RZ ;  /* 0x0000009b0c037224 */ /* 0x000fce00078e02ff */
.L_x_252:
[----:B------:R-:W-:Y:S05]  /*5dc0*/  BSYNC B1 ;  /* 0x0000000000017941 */ /* 0x000fea0003800000 */
.L_x_251:
        /* <DEDUP_REMOVED lines=10> */
.L_x_254:
[----:B------:R-:W-:Y:S05]  /*5e70*/  BSYNC B1 ;  /* 0x0000000000017941 */ /* 0x000fea0003800000 */
.L_x_253:
[----:B-1----:R-:W-:Y:S01]  /*5e80*/  @!P2 IMAD R13, R132, R154, R3 ;  /* 0x0000009a840da224 */ /* 0x002fe200078e0203 */
[----:B------:R-:W-:Y:S04]  /*5e90*/  BSSY B1, `(.L_x_255) ;  /* 0x0000006000017945 */ /* 0x000fe80003800000 */
[----:B------:R1:W-:Y:S01]  /*5ea0*/  @!P2 STG.E.U8 desc[UR36][R4.64+0xd8], R13 ;  /* 0x0000d80d0400a986 */ /* 0x0003e2000c101124 */
[----:B------:R-:W-:Y:S05]  /*5eb0*/  @P3 BRA `(.L_x_256) ;  /* 0x00000000000c3947 */ /* 0x000fea0003800000 */
[----:B------:R-:W5:Y:S02]  /*5ec0*/  LDG.E.U8 R156, desc[UR36][R8.64+0xd9] ;  /* 0x0000d924089c7981 */ /* 0x000f64000c1e1100 */
[----:B-----5:R-:W-:-:S05]  /*5ed0*/  PRMT R12, R156, 0x8880, RZ ;  /* 0x000088809c0c7816 */ /* 0x020fca00000000ff */
[----:B------:R-:W-:-:S07]  /*5ee0*/  IMAD R3, R12, R155, RZ ;  /* 0x0000009b0c037224 */ /* 0x000fce00078e02ff */
.L_x_256:
[----:B------:R-:W-:Y:S05]  /*5ef0*/  BSYNC B1 ;  /* 0x0000000000017941 */ /* 0x000fea0003800000 */
.L_x_255:
[----:B------:R-:W-:Y:S01]  /*5f00*/  @!P3 IMAD R133, R133, R154, R3 ;  /* 0x0000009a8585b224 */ /* 0x000fe200078e0203 */
[----:B------:R-:W-:Y:S04]  /*5f10*/  BSSY B1, `(.L_x_257) ;  /* 0x0000006000017945 */ /* 0x000fe80003800000 */
[----:B------:R0:W-:Y:S01]  /*5f20*/  @!P3 STG.E.U8 desc[UR36][R4.64+0xd9], R133 ;  /* 0x0000d9850400b986 */ /* 0x0001e2000c101124 */
[----:B------:R-:W-:Y:S05]  /*5f30*/  @P4 BRA `(.L_x_258) ;  /* 0x00000000000c4947 */ /* 0x000fea0003800000 */
[----:B------:R-:W5:Y:S02]  /*5f40*/  LDG.E.U8 R156, desc[UR36][R10.64+0xd8] ;  /* 0x0000d8240a9c7981 */ /* 0x000f64000c1e1100 */
[----:B-----5:R-:W-:-:S05]  /*5f50*/  PRMT R12, R156, 0x8880, RZ ;  /* 0x000088809c0c7816 */ /* 0x020fca00000000ff */
[----:B------:R-:W-:-:S07]  /*5f60*/  IMAD R3, R12, R155, RZ ;  /* 0x0000009b0c037224 */ /* 0x000fce00078e02ff */
.L_x_258:
[----:B------:R-:W-:Y:S05]  /*5f70*/  BSYNC B1 ;  /* 0x0000000000017941 */ /* 0x000fea0003800000 */
.L_x_257:
        /* <DEDUP_REMOVED lines=10> */
.L_x_260:
[----:B------:R-:W-:Y:S05]  /*6020*/  BSYNC B1 ;  /* 0x0000000000017941 */ /* 0x000fea0003800000 */
.L_x_259:
[----:B------:R-:W-:Y:S01]  /*6030*/  @!P2 IMAD R135, R135, R154, R3 ;  /* 0x0000009a8787a224 */ /* 0x000fe200078e0203 */
[----:B------:R-:W-:Y:S04]  /*6040*/  BSSY B1, `(.L_x_261) ;  /* 0x0000006000017945 */ /* 0x000fe80003800000 */
[----:B------:R0:W-:Y:S01]  /*6050*/  @!P2 STG.E.U8 desc[UR36][R6.64+0xd9], R135 ;  /* 0x0000d9870600a986 */ /* 0x0001e2000c101124 */
[----:B------:R-:W-:Y:S05]  /*6060*/  @P3 BRA `(.L_x_262) ;  /* 0x00000000000c3947 */ /* 0x000fea0003800000 */
[----:B------:R-:W5:Y:S02]  /*6070*/  LDG.E.U8 R156, desc[UR36][R8.64+0xe0] ;  /* 0x0000e024089c7981 */ /* 0x000f64000c1e1100 */
[----:B-----5:R-:W-:-:S05]  /*6080*/  PRMT R12, R156, 0x8880, RZ ;  /* 0x000088809c0c7816 */ /* 0x020fca00000000ff */
[----:B------:R-:W-:-:S07]  /*6090*/  IMAD R3, R12, R155, RZ ;  /* 0x0000009b0c037224 */ /* 0x000fce00078e02ff */
.L_x_262:
[----:B------:R-:W-:Y:S05]  /*60a0*/  BSYNC B1 ;  /* 0x0000000000017941 */ /* 0x000fea0003800000 */
.L_x_261:
[----:B-1----:R-:W-:Y:S01]  /*60b0*/  @!P3 IMAD R13, R136, R154, R3 ;  /* 0x0000009a880db224 */ /* 0x002fe200078e0203 */
[----:B------:R-:W-:Y:S04]  /*60c0*/  BSSY B1, `(.L_x_263) ;  /* 0x0000006000017945 */ /* 0x000fe80003800000 */
[----:B------:R1:W-:Y:S01]  /*60d0*/  @!P3 STG.E.U8 desc[UR36][R4.64+0xe0], R13 ;  /* 0x0000e00d0400b986 */ /* 0x0003e2000c101124 */
[----:B------:R-:W-:Y:S05]  /*60e0*/  @P4 BRA `(.L_x_264) ;  /* 0x00000000000c4947 */ /* 0x000fea0003800000 */
[----:B------:R-:W5:Y:S02]  /*60f0*/  LDG.E.U8 R156, desc[UR36][R8.64+0xe1] ;  /* 0x0000e124089c7981 */ /* 0x000f64000c1e1100 */
[----:B-----5:R-:W-:-:S05]  /*6100*/  PRMT R12, R156, 0x8880, RZ ;  /* 0x000088809c0c7816 */ /* 0x020fca00000000ff */
[----:B------:R-:W-:-:S07]  /*6110*/  IMAD R3, R12, R155, RZ ;  /* 0x0000009b0c037224 */ /* 0x000fce00078e02ff */
.L_x_264:
[----:B------:R-:W-:Y:S05]  /*6120*/  BSYNC B1 ;  /* 0x0000000000017941 */ /* 0x000fea0003800000 */
.L_x_263:
        /* <DEDUP_REMOVED lines=10> */
.L_x_266:
[----:B------:R-:W-:Y:S05]  /*61d0*/  BSYNC B1 ;  /* 0x0000000000017941 */ /* 0x000fea0003800000 */
.L_x_265:
[----:B-1----:R-:W-:Y:S01]  /*61e0*/  @!P2 IMAD R13, R138, R154, R3 ;  /* 0x0000009a8a0da224 */ /* 0x002fe200078e0203 */
[----:B------:R-:W-:Y:S04]  /*61f0*/  BSSY B1, `(.L_x_267) ;  /* 0x0000006000017945 */ /* 0x000fe80003800000 */
[----:B------:R1:W-:Y:S01]  /*6200*/  @!P2 STG.E.U8 desc[UR36][R6.64+0xe0], R13 ;  /* 0x0000e00d0600a986 */ /* 0x0003e2000c101124 */
[----:B------:R-:W-:Y:S05]  /*6210*/  @P3 BRA `(.L_x_268) ;  /* 0x00000000000c3947 */ /* 0x000fea0003800000 */
[----:B------:R-:W5:Y:S02]  /*6220*/  LDG.E.U8 R156, desc[UR36][R10.64+0xe1] ;  /* 0x0000e1240a9c7981 */ /* 0x000f64000c1e1100 */
[----:B-----5:R-:W-:-:S05]  /*6230*/  PRMT R12, R156, 0x8880, RZ ;  /* 0x000088809c0c7816 */ /* 0x020fca00000000ff */
[----:B------:R-:W-:-:S07]  /*6240*/  IMAD R3, R12, R155, RZ ;  /* 0x0000009b0c037224 */ /* 0x000fce00078e02ff */
.L_x_268:
[----:B------:R-:W-:Y:S05]  /*6250*/  BSYNC B1 ;  /* 0x0000000000017941 */ /* 0x000fea0003800000 */
.L_x_267:
[----:B------:R-:W-:Y:S01]  /*6260*/  @!P3 IMAD R139, R139, R154, R3 ;  /* 0x0000009a8b8bb224 */ /* 0x000fe200078e0203 */
[----:B------:R-:W-:Y:S04]  /*6270*/  BSSY B1, `(.L_x_269) ;  /* 0x0000006000017945 */ /* 0x000fe80003800000 */
[----:B------:R0:W-:Y:S01]  /*6280*/  @!P3 STG.E.U8 desc[UR36][R6.64+0xe1], R139 ;  /* 0x0000e18b0600b986 */ /* 0x0001e2000c101124 */
[----:B------:R-:W-:Y:S05]  /*6290*/  @P4 BRA `(.L_x_270) ;  /* 0x00000000000c4947 */ /* 0x000fea0003800000 */
[----:B------:R-:W5:Y:S02]  /*62a0*/  LDG.E.U8 R156, desc[UR36][R8.64+0xe8] ;  /* 0x0000e824089c7981 */ /* 0x000f64000c1e1100 */
[----:B-----5:R-:W-:-:S05]  /*62b0*/  PRMT R12, R156, 0x8880, RZ ;  /* 0x000088809c0c7816 */ /* 0x020fca00000000ff */
[----:B------:R-:W-:-:S07]  /*62c0*/  IMAD R3, R12, R155, RZ ;  /* 0x0000009b0c037224 */ /* 0x000fce00078e02ff */
.L_x_270:
[----:B------:R-:W-:Y:S05]  /*62d0*/  BSYNC B1 ;  /* 0x0000000000017941 */ /* 0x000fea0003800000 */
.L_x_269:
        /* <DEDUP_REMOVED lines=10> */
.L_x_272:
[----:B------:R-:W-:Y:S05]  /*6380*/  BSYNC B1 ;  /* 0x0000000000017941 */ /* 0x000fea0003800000 */
.L_x_271:
[----:B------:R-:W-:Y:S01]  /*6390*/  @!P2 IMAD R141, R141, R154, R3 ;  /* 0x0000009a8d8da224 */ /* 0x000fe200078e0203 */
[----:B------:R-:W-:Y:S04]  /*63a0*/  BSSY B1, `(.L_x_273) ;  /* 0x0000006000017945 */ /* 0x000fe80003800000 */
[----:B------:R0:W-:Y:S01]  /*63b0*/  @!P2 STG.E.U8 desc[UR36][R4.64+0xe9], R141 ;  /* 0x0000e98d0400a986 */ /* 0x0001e2000c101124 */
[----:B------:R-:W-:Y:S05]  /*63c0*/  @P3 BRA `(.L_x_274) ;  /* 0x00000000000c3947 */ /* 0x000fea0003800000 */
[----:B------:R-:W5:Y:S02]  /*63d0*/  LDG.E.U8 R156, desc[UR36][R10.64+0xe8] ;  /* 0x0000e8240a9c7981 */ /* 0x000f64000c1e1100 */
[----:B-----5:R-:W-:-:S05]  /*63e0*/  PRMT R12, R156, 0x8880, RZ ;  /* 0x000088809c0c7816 */ /* 0x020fca00000000ff */
[----:B------:R-:W-:-:S07]  /*63f0*/  IMAD R3, R12, R155, RZ ;  /* 0x0000009b0c037224 */ /* 0x000fce00078e02ff */
.L_x_274:
[----:B------:R-:W-:Y:S05]  /*6400*/  BSYNC B1 ;  /* 0x0000000000017941 */ /* 0x000fea0003800000 */
.L_x_273:
[----:B-1----:R-:W-:Y:S01]  /*6410*/  @!P3 IMAD R13, R142, R154, R3 ;  /* 0x0000009a8e0db224 */ /* 0x002fe200078e0203 */
[----:B------:R-:W-:Y:S04]  /*6420*/  BSSY B1, `(.L_x_275) ;  /* 0x0000006000017945 */ /* 0x000fe80003800000 */
[----:B------:R1:W-:Y:S01]  /*6430*/  @!P3 STG.E.U8 desc[UR36][R6.64+0xe8], R13 ;  /* 0x0000e80d0600b986 */ /* 0x0003e2000c101124 */
[----:B------:R-:W-:Y:S05]  /*6440*/  @P4 BRA `(.L_x_276) ;  /* 0x00000000000c4947 */ /* 0x000fea0003800000 */
[----:B------:R-:W5:Y:S02]  /*6450*/  LDG.E.U8 R156, desc[UR36][R10.64+0xe9] ;  /* 0x0000e9240a9c7981 */ /* 0x000f64000c1e1100 */
[----:B-----5:R-:W-:-:S05]  /*6460*/  PRMT R12, R156, 0x8880, RZ ;  /* 0x000088809c0c7816 */ /* 0x020fca00000000ff */
[----:B------:R-:W-:-:S07]  /*6470*/  IMAD R3, R12, R155, RZ ;  /* 0x0000009b0c037224 */ /* 0x000fce00078e02ff */
.L_x_276:
[----:B------:R-:W-:Y:S05]  /*6480*/  BSYNC B1 ;  /* 0x0000000000017941 */ /* 0x000fea0003800000 */
.L_x_275:
        /* <DEDUP_REMOVED lines=10> */
.L_x_278:
[----:B------:R-:W-:Y:S05]  /*6530*/  BSYNC B1 ;  /* 0x0000000000017941 */ /* 0x000fea0003800000 */
.L_x_277:
[----:B-1----:R-:W-:Y:S01]  /*6540*/  @!P2 IMAD R13, R144, R154, R3 ;  /* 0x0000009a900da224 */ /* 0x002fe200078e0203 */
[----:B------:R-:W-:Y:S04]  /*6550*/  BSSY B1, `(.L_x_279) ;  /* 0x0000006000017945 */ /* 0x000fe80003800000 */
[----:B------:R1:W-:Y:S01]  /*6560*/  @!P2 STG.E.U8 desc[UR36][R4.64+0xf0], R13 ;  /* 0x0000f00d0400a986 */ /* 0x0003e2000c101124 */
[----:B------:R-:W-:Y:S05]  /*6570*/  @P3 BRA `(.L_x_280) ;  /* 0x00000000000c3947 */ /* 0x000fea0003800000 */
[----:B------:R-:W5:Y:S02]  /*6580*/  LDG.E.U8 R156, desc[UR36][R8.64+0xf1] ;  /* 0x0000f124089c7981 */ /* 0x000f64000c1e1100 */
[----:B-----5:R-:W-:-:S05]  /*6590*/  PRMT R12, R156, 0x8880, RZ ;  /* 0x000088809c0c7816 */ /* 0x020fca00000000ff */
[----:B------:R-:W-:-:S07]  /*65a0*/  IMAD R3, R12, R155, RZ ;  /* 0x0000009b0c037224 */ /* 0x000fce00078e02ff */
.L_x_280:
[----:B------:R-:W-:Y:S05]  /*65b0*/  BSYNC B1 ;  /* 0x0000000000017941 */ /* 0x000fea0003800000 */
.L_x_279:
[----:B------:R-:W-:Y:S01]  /*65c0*/  @!P3 IMAD R145, R145, R154, R3 ;  /* 0x0000009a9191b224 */ /* 0x000fe200078e0203 */
[----:B------:R-:W-:Y:S04]  /*65d0*/  BSSY B1, `(.L_x_281) ;  /* 0x0000006000017945 */ /* 0x000fe80003800000 */
[----:B------:R0:W-:Y:S01]  /*65e0*/  @!P3 STG.E.U8 desc[UR36][R4.64+0xf1], R145 ;  /* 0x0000f1910400b986 */ /* 0x0001e2000c101124 */
[----:B------:R-:W-:Y:S05]  /*65f0*/  @P4 BRA `(.L_x_282) ;  /* 0x00000000000c4947 */ /* 0x000fea0003800000 */
[----:B------:R-:W5:Y:S02]  /*6600*/  LDG.E.U8 R156, desc[UR36][R10.64+0xf0] ;  /* 0x0000f0240a9c7981 */ /* 0x000f64000c1e1100 */
[----:B-----5:R-:W-:-:S05]  /*6610*/  PRMT R12, R156, 0x8880, RZ ;  /* 0x000088809c0c7816 */ /* 0x020fca00000000ff */
[----:B------:R-:W-:-:S07]  /*6620*/  IMAD R3, R12, R155, RZ ;  /* 0x0000009b0c037224 */ /* 0x000fce00078e02ff */
.L_x_282:
[----:B------:R-:W-:Y:S05]  /*6630*/  BSYNC B1 ;  /* 0x0000000000017941 */ /* 0x000fea0003800000 */
.L_x_281:
[----:B------:R-:W-:Y:S01]  /*6640*/  ISETP.LT.OR P2, PT, R0, 0xf2, !P0 ;  /* 0x000000f20000780c */ /* 0x000fe20004741670 */
[----:B-1----:R-:W-:Y:S01]  /*6650*/  @!P4 IMAD R13, R146, R154, R3 ;  /* 0x0000009a920dc224 */ /* 0x002fe200078e0203 */
[----:B------:R-:W-:Y:S01]  /*6660*/  BSSY B1, `(.L_x_283) ;  /* 0x0000009000017945 */ /* 0x000fe20003800000 */
[C---:B------:R-:W-:Y:S02]  /*6670*/  ISETP.LT.OR P3, PT, R0.reuse, 0xf9, !P1 ;  /* 0x000000f90000780c */ /* 0x040fe40004f61670 */
[C---:B------:R-:W-:Y:S01]  /*6680*/  ISETP.LT.OR P1, PT, R0.reuse, 0xfa, !P1 ;  /* 0x000000fa0000780c */ /* 0x040fe20004f21670 */
[----:B------:R1:W-:Y:S01]  /*6690*/  @!P4 STG.E.U8 desc[UR36][R6.64+0xf0], R13 ;  /* 0x0000f00d0600c986 */ /* 0x0003e2000c101124 */
[----:B------:R-:W-:-:S06]  /*66a0*/  ISETP.LT.OR P4, PT, R0, 0xf9, !P0 ;  /* 0x000000f90000780c */ /* 0x000fcc0004781670 */
[----:B------:R-:W-:Y:S07]  /*66b0*/  @P2 BRA `(.L_x_284) ;  /* 0x00000000000c2947 */ /* 0x000fee0003800000 */
[----:B------:R-:W5:Y:S02]  /*66c0*/  LDG.E.U8 R156, desc[UR36][R10.64+0xf1] ;  /* 0x0000f1240a9c7981 */ /* 0x000f64000c1e1100 */
[----:B-----5:R-:W-:-:S05]  /*66d0*/  PRMT R12, R156, 0x8880, RZ ;  /* 0x000088809c0c7816 */ /* 0x020fca00000000ff */
[----:B------:R-:W-:-:S07]  /*66e0*/  IMAD R3, R12, R155, RZ ;  /* 0x0000009b0c037224 */ /* 0x000fce00078e02ff */
.L_x_284:
[----:B------:R-:W-:Y:S05]  /*66f0*/  BSYNC B1 ;  /* 0x0000000000017941 */ /* 0x000fea0003800000 */
.L_x_283:
[----:B------:R-:W-:Y:S01]  /*6700*/  @!P2 IMAD R147, R147, R154, R3 ;  /* 0x0000009a9393a224 */ /* 0x000fe200078e0203 */
[----:B------:R-:W-:Y:S04]  /*6710*/  BSSY B1, `(.L_x_285) ;  /* 0x0000006000017945 */ /* 0x000fe80003800000 */
[----:B------:R0:W-:Y:S01]  /*6720*/  @!P2 STG.E.U8 desc[UR36][R6.64+0xf1], R147 ;  /* 0x0000f1930600a986 */ /* 0x0001e2000c101124 */
[----:B------:R-:W-:Y:S05]  /*6730*/  @P3 BRA `(.L_x_286) ;  /* 0x00000000000c3947 */ /* 0x000fea0003800000 */
[----:B------:R-:W5:Y:S02]  /*6740*/  LDG.E.U8 R156, desc[UR36][R8.64+0xf8] ;  /* 0x0000f824089c7981 */ /* 0x000f64000c1e1100 */
[----:B-----5:R-:W-:-:S05]  /*6750*/  PRMT R12, R156, 0x8880, RZ ;  /* 0x000088809c0c7816 */ /* 0x020fca00000000ff */
[----:B------:R-:W-:-:S07]  /*6760*/  IMAD R3, R12, R155, RZ ;  /* 0x0000009b0c037224 */ /* 0x000fce00078e02ff */
.L_x_286:
[----:B------:R-:W-:Y:S05]  /*6770*/  BSYNC B1 ;  /* 0x0000000000017941 */ /* 0x000fea0003800000 */
.L_x_285:
[----:B-1----:R-:W-:Y:S01]  /*6780*/  @!P3 IMAD R13, R148, R154, R3 ;  /* 0x0000009a940db224 */ /* 0x002fe200078e0203 */
[----:B------:R-:W-:Y:S04]  /*6790*/  BSSY B1, `(.L_x_287) ;  /* 0x0000006000017945 */ /* 0x000fe80003800000 */
[----:B------:R1:W-:Y:S01]  /*67a0*/  @!P3 STG.E.U8 desc[UR36][R4.64+0xf8], R13 ;  /* 0x0000f80d0400b986 */ /* 0x0003e2000c101124 */
[----:B------:R-:W-:Y:S05]  /*67b0*/  @P1 BRA `(.L_x_288) ;  /* 0x00000000000c1947 */ /* 0x000fea0003800000 */
[----:B------:R-:W5:Y:S02]  /*67c0*/  LDG.E.U8 R156, desc[UR36][R8.64+0xf9] ;  /* 0x0000f924089c7981 */ /* 0x000f64000c1e1100 */
[----:B-----5:R-:W-:-:S05]  /*67d0*/  PRMT R12, R156, 0x8880, RZ ;  /* 0x000088809c0c7816 */ /* 0x020fca00000000ff */
[----:B------:R-:W-:-:S07]  /*67e0*/  IMAD R3, R12, R155, RZ ;  /* 0x0000009b0c037224 */ /* 0x000fce00078e02ff */
.L_x_288:
[----:B------:R-:W-:Y:S05]  /*67f0*/  BSYNC B1 ;  /* 0x0000000000017941 */ /* 0x000fea0003800000 */
.L_x_287:
[----:B------:R-:W-:Y:S01]  /*6800*/  @!P1 IMAD R149, R149, R154, R3 ;  /* 0x0000009a95959224 */ /* 0x000fe200078e0203 */
[----:B------:R-:W-:Y:S04]  /*6810*/  BSSY B1, `(.L_x_289) ;  /* 0x0000006000017945 */ /* 0x000fe80003800000 */
[----:B------:R0:W-:Y:S01]  /*6820*/  @!P1 STG.E.U8 desc[UR36][R4.64+0xf9], R149 ;  /* 0x0000f99504009986 */ /* 0x0001e2000c101124 */
[----:B------:R-:W-:Y:S05]  /*6830*/  @P4 BRA `(.L_x_290) ;  /* 0x00000000000c4947 */ /* 0x000fea0003800000 */
[----:B------:R-:W0:Y:S02]  /*6840*/  LDG.E.U8 R156, desc[UR36][R10.64+0xf8] ;  /* 0x0000f8240a9c7981 */ /* 0x000e24000c1e1100 */
[----:B012-4-:R-:W-:-:S05]  /*6850*/  PRMT R4, R156, 0x8880, RZ ;  /* 0x000088809c047816 */ /* 0x017fca00000000ff */
[----:B------:R-:W-:-:S07]  /*6860*/  IMAD R3, R4, R155, RZ ;  /* 0x0000009b04037224 */ /* 0x000fce00078e02ff */
.L_x_290:
[----:B------:R-:W-:Y:S05]  /*6870*/  BSYNC B1 ;  /* 0x0000000000017941 */ /* 0x000fea0003800000 */
.L_x_289:
[----:B012-4-:R-:W-:Y:S01]  /*6880*/  @!P4 IMAD R5, R150, R154, R3 ;  /* 0x0000009a9605c224 */ /* 0x017fe200078e0203 */
[----:B------:R-:W-:Y:S01]  /*6890*/  ISETP.LT.OR P0, PT, R0, 0xfa, !P0 ;  /* 0x000000fa0000780c */ /* 0x000fe20004701670 */
[----:B------:R-:W-:Y:S03]  /*68a0*/  BSSY B1, `(.L_x_291) ;  /* 0x0000006000017945 */ /* 0x000fe60003800000 */
[----:B------:R0:W-:Y:S09]  /*68b0*/  @!P4 STG.E.U8 desc[UR36][R6.64+0xf8], R5 ;  /* 0x0000f8050600c986 */ /* 0x0001f2000c101124 */
[----:B------:R-:W-:Y:S05]  /*68c0*/  @P0 BRA `(.L_x_292) ;  /* 0x00000000000c0947 */ /* 0x000fea0003800000 */
[----:B------:R-:W2:Y:S02]  /*68d0*/  LDG.E.U8 R156, desc[UR36][R10.64+0xf9] ;  /* 0x0000f9240a9c7981 */ /* 0x000ea4000c1e1100 */
[----:B--2---:R-:W-:-:S05]  /*68e0*/  PRMT R0, R156, 0x8880, RZ ;  /* 0x000088809c007816 */ /* 0x004fca00000000ff */
[----:B------:R-:W-:-:S07]  /*68f0*/  IMAD R3, R0, R155, RZ ;  /* 0x0000009b00037224 */ /* 0x000fce00078e02ff */
.L_x_292:
[----:B------:R-:W-:Y:S05]  /*6900*/  BSYNC B1 ;  /* 0x0000000000017941 */ /* 0x000fea0003800000 */
.L_x_291:
[----:B------:R-:W-:Y:S01]  /*6910*/  IMAD R3, R151, R154, R3 ;  /* 0x0000009a97037224 */ /* 0x000fe200078e0203 */
[----:B------:R-:W-:Y:S06]  /*6920*/  @P0 BRA `(.L_x_293) ;  /* 0x0000001800100947 */ /* 0x000fec0003800000 */
[----:B------:R2:W-:Y:S01]  /*6930*/  STG.E.U8 desc[UR36][R6.64+0xf9], R3 ;  /* 0x0000f90306007986 */ /* 0x0005e2000c101124 */
[----:B------:R-:W-:Y:S05]  /*6940*/  BRA `(.L_x_293) ;  /* 0x0000001800087947 */ /* 0x000fea0003800000 */
.L_x_36:
[C---:B------:R-:W-:Y:S02]  /*6950*/  ISETP.GE.AND P1, PT, R20.reuse, 0x1, PT ;  /* 0x000000011400780c */ /* 0x040fe40003f26270 */
[----:B------:R-:W-:Y:S02]  /*6960*/  ISETP.GE.AND P0, PT, R20, 0x9, PT ;  /* 0x000000091400780c */ /* 0x000fe40003f06270 */
[C---:B------:R-:W-:Y:S02]  /*6970*/  ISETP.LT.OR P2, PT, R0.reuse, 0x1, !P1 ;  /* 0x000000010000780c */ /* 0x040fe40004f41670 */
[C---:B------:R-:W-:Y:S02]  /*6980*/  ISETP.LT.OR P3, PT, R0.reuse, 0x2, !P1 ;  /* 0x000000020000780c */ /* 0x040fe40004f61670 */
[----:B------:R-:W-:-:S09]  /*6990*/  ISETP.LT.OR P4, PT, R0, 0x1, !P0 ;  /* 0x000000010000780c */ /* 0x000fd20004781670 */
[-C--:B------:R-:W-:Y:S02]  /*69a0*/  @!P2 IMAD R3, R24, R154.reuse, RZ ;  /* 0x0000009a1803a224 */ /* 0x080fe400078e02ff */
[-C--:B------:R-:W-:Y:S02]  /*69b0*/  @!P3 IMAD R25, R25, R154.reuse, RZ ;  /* 0x0000009a1919b224 */ /* 0x080fe400078e02ff */
[----:B------:R-:W-:Y:S01]  /*69c0*/  @!P4 IMAD R9, R26, R154, RZ ;  /* 0x0000009a1a09c224 */ /* 0x000fe200078e02ff */
[----:B------:R0:W-:Y:S01]  /*69d0*/  @!P2 STG.E.U8 desc[UR36][R4.64], R3 ;  /* 0x000000030400a986 */ /* 0x0001e2000c101124 */
[----:B------:R-:W-:-:S03]  /*69e0*/  ISETP.LT.OR P2, PT, R0, 0x2, !P0 ;  /* 0x000000020000780c */ /* 0x000fc60004741670 */
[----:B------:R-:W-:Y:S01]  /*69f0*/  @!P3 STG.E.U8 desc[UR36][R4.64+0x1], R25 ;  /* 0x000001190400b986 */ /* 0x000fe2000c101124 */
[----:B------:R-:W-:-:S03]  /*6a00*/  ISETP.LT.OR P3, PT, R0, 0x9, !P1 ;  /* 0x000000090000780c */ /* 0x000fc60004f61670 */
[----:B------:R1:W-:Y:S01]  /*6a10*/  @!P4 STG.E.U8 desc[UR36][R6.64], R9 ;  /* 0x000000090600c986 */ /* 0x0003e2000c101124 */
[----:B------:R-:W-:-:S05]  /*6a20*/  ISETP.LT.OR P4, PT, R0, 0xa, !P1 ;  /* 0x0000000a0000780c */ /* 0x000fca0004f81670 */
[----:B------:R-:W-:-:S04]  /*6a30*/  @!P2 IMAD R27, R27, R154, RZ ;  /* 0x0000009a1b1ba224 */ /* 0x000fc800078e02ff */
[-C--:B------:R-:W-:Y:S01]  /*6a40*/  @!P3 IMAD R11, R28, R154.reuse, RZ ;  /* 0x0000009a1c0bb224 */ /* 0x080fe200078e02ff */
[----:B------:R-:W-:Y:S01]  /*6a50*/  @!P2 STG.E.U8 desc[UR36][R6.64+0x1], R27 ;  /* 0x0000011b0600a986 */ /* 0x000fe2000c101124 */
[C---:B------:R-:W-:Y:S02]  /*6a60*/  ISETP.LT.OR P2, PT, R0.reuse, 0x9, !P0 ;  /* 0x000000090000780c */ /* 0x040fe40004741670 */
[----:B------:R-:W-:Y:S01]  /*6a70*/  @!P4 IMAD R29, R29, R154, RZ ;  /* 0x0000009a1d1dc224 */ /* 0x000fe200078e02ff */
[----:B------:R2:W-:Y:S01]  /*6a80*/  @!P3 STG.E.U8 desc[UR36][R4.64+0x8], R11 ;  /* 0x0000080b0400b986 */ /* 0x0005e2000c101124 */
[----:B------:R-:W-:-:S03]  /*6a90*/  ISETP.LT.OR P3, PT, R0, 0xa, !P0 ;  /* 0x0000000a0000780c */ /* 0x000fc60004761670 */
[----:B------:R-:W-:Y:S01]  /*6aa0*/  @!P4 STG.E.U8 desc[UR36][R4.64+0x9], R29 ;  /* 0x0000091d0400c986 */ /* 0x000fe2000c101124 */
[----:B------:R-:W-:-:S05]  /*6ab0*/  ISETP.LT.OR P4, PT, R0, 0x11, !P1 ;  /* 0x000000110000780c */ /* 0x000fca0004f81670 */
[----:B0-----:R-:W-:-:S04]  /*6ac0*/  @!P2 IMAD R3, R30, R154, RZ ;  /* 0x0000009a1e03a224 */ /* 0x001fc800078e02ff */
[-C--:B------:R-:W-:Y:S01]  /*6ad0*/  @!P3 IMAD R31, R31, R154.reuse, RZ ;  /* 0x0000009a1f1fb224 */ /* 0x080fe200078e02ff */
[----:B------:R0:W-:Y:S01]  /*6ae0*/  @!P2 STG.E.U8 desc[UR36][R6.64+0x8], R3 ;  /* 0x000008030600a986 */ /* 0x0001e2000c101124 */
[----:B------:R-:W-:Y:S02]  /*6af0*/  ISETP.LT.OR P2, PT, R0, 0x12, !P1 ;  /* 0x000000120000780c */ /* 0x000fe40004f41670 */
[----:B-1----:R-:W-:Y:S01]  /*6b00*/  @!P4 IMAD R9, R32, R154, RZ ;  /* 0x0000009a2009c224 */ /* 0x002fe200078e02ff */
[----:B------:R-:W-:Y:S01]  /*6b10*/  @!P3 STG.E.U8 desc[UR36][R6.64+0x9], R31 ;  /* 0x0000091f0600b986 */ /* 0x000fe2000c101124 */
[----:B------:R-:W-:-:S03]  /*6b20*/  ISETP.LT.OR P3, PT, R0, 0x11, !P0 ;  /* 0x000000110000780c */ /* 0x000fc60004761670 */
[----:B------:R1:W-:Y:S01]  /*6b30*/  @!P4 STG.E.U8 desc[UR36][R4.64+0x10], R9 ;  /* 0x000010090400c986 */ /* 0x0003e2000c101124 */
[----:B------:R-:W-:-:S05]  /*6b40*/  ISETP.LT.OR P4, PT, R0, 0x12, !P0 ;  /* 0x000000120000780c */ /* 0x000fca0004781670 */
[----:B------:R-:W-:-:S04]  /*6b50*/  @!P2 IMAD R33, R33, R154, RZ ;  /* 0x0000009a2121a224 */ /* 0x000fc800078e02ff */
[-C--:B--2---:R-:W-:Y:S01]  /*6b60*/  @!P3 IMAD R11, R34, R154.reuse, RZ ;  /* 0x0000009a220bb224 */ /* 0x084fe200078e02ff */
        /* <DEDUP_REMOVED lines=336> */
[----:B------:R1:W-:Y:S01]  /*8070*/  @!P3 STG.E.U8 desc[UR36][R4.64+0xf1], R145 ;  /* 0x0000f1910400b986 */ /* 0x0003e2000c101124 */
[C---:B------:R-:W-:Y:S02]  /*8080*/  ISETP.LT.OR P3, PT, R0.reuse, 0xf9, !P1 ;  /* 0x000000f90000780c */ /* 0x040fe40004f61670 */
[C---:B------:R-:W-:Y:S01]  /*8090*/  ISETP.LT.OR P1, PT, R0.reuse, 0xfa, !P1 ;  /* 0x000000fa0000780c */ /* 0x040fe20004f21670 */
[----:B------:R1:W-:Y:S01]  /*80a0*/  @!P4 STG.E.U8 desc[UR36][R6.64+0xf0], R9 ;  /* 0x0000f0090600c986 */ /* 0x0003e2000c101124 */
[----:B------:R-:W-:-:S02]  /*80b0*/  ISETP.LT.OR P4, PT, R0, 0xf9, !P0 ;  /* 0x000000f90000780c */ /* 0x000fc40004781670 */
[----:B------:R-:W-:-:S03]  /*80c0*/  ISETP.LT.OR P0, PT, R0, 0xfa, !P0 ;  /* 0x000000fa0000780c */ /* 0x000fc60004701670 */
[----:B------:R-:W-:-:S04]  /*80d0*/  @!P2 IMAD R147, R147, R154, RZ ;  /* 0x0000009a9393a224 */ /* 0x000fc800078e02ff */
[-C--:B--2---:R-:W-:Y:S01]  /*80e0*/  @!P3 IMAD R11, R148, R154.reuse, RZ ;  /* 0x0000009a940bb224 */ /* 0x084fe200078e02ff */
[----:B------:R1:W-:Y:S01]  /*80f0*/  @!P2 STG.E.U8 desc[UR36][R6.64+0xf1], R147 ;  /* 0x0000f1930600a986 */ /* 0x0003e2000c101124 */
[-C--:B------:R-:W-:Y:S02]  /*8100*/  @!P1 IMAD R149, R149, R154.reuse, RZ ;  /* 0x0000009a95959224 */ /* 0x080fe400078e02ff */
[-C--:B0-----:R-:W-:Y:S01]  /*8110*/  @!P4 IMAD R3, R150, R154.reuse, RZ ;  /* 0x0000009a9603c224 */ /* 0x081fe200078e02ff */
[----:B------:R1:W-:Y:S01]  /*8120*/  @!P3 STG.E.U8 desc[UR36][R4.64+0xf8], R11 ;  /* 0x0000f80b0400b986 */ /* 0x0003e2000c101124 */
[----:B------:R-:W-:-:S03]  /*8130*/  @!P0 IMAD R151, R151, R154, RZ ;  /* 0x0000009a97978224 */ /* 0x000fc600078e02ff */
[----:B------:R1:W-:Y:S04]  /*8140*/  @!P1 STG.E.U8 desc[UR36][R4.64+0xf9], R149 ;  /* 0x0000f99504009986 */ /* 0x0003e8000c101124 */
[----:B------:R1:W-:Y:S04]  /*8150*/  @!P4 STG.E.U8 desc[UR36][R6.64+0xf8], R3 ;  /* 0x0000f8030600c986 */ /* 0x0003e8000c101124 */
[----:B------:R1:W-:Y:S02]  /*8160*/  @!P0 STG.E.U8 desc[UR36][R6.64+0xf9], R151 ;  /* 0x0000f99706008986 */ /* 0x0003e4000c101124 */
.L_x_293:
[----:B------:R-:W-:Y:S05]  /*8170*/  BSYNC B0 ;  /* 0x0000000000007941 */ /* 0x000fea0003800000 */
.L_x_35:
[----:B------:R-:W-:Y:S01]  /*8180*/  ULDC UR4, c[0x0][0xc] ;  /* 0x0000030000047ab9 */ /* 0x000fe20000000800 */
[----:B------:R-:W-:Y:S01]  /*8190*/  ULDC UR5, c[0x0][0x10] ;  /* 0x0000040000057ab9 */ /* 0x000fe20000000800 */
[----:B-12---:R-:W1:Y:S01]  /*81a0*/  LDC R3, c[0x0][0x14] ;  /* 0x00000500ff037b82 */ /* 0x006e620000000800 */
[----:B------:R-:W-:Y:S01]  /*81b0*/  UIMAD.WIDE.U32 UR4, UR4, UR5, URZ ;  /* 0x00000005040472a5 */ /* 0x000fe2000f8e003f */
[----:B------:R-:W-:Y:S01]  /*81c0*/  PRMT R0, RZ, 0x7610, R0 ;  /* 0x00007610ff007816 */ /* 0x000fe20000000000 */
[----:B------:R-:W-:Y:S02]  /*81d0*/  IMAD.MOV.U32 R152, RZ, RZ, -0x1 ;  /* 0xffffffffff987424 */ /* 0x000fe400078e00ff */
[----:B------:R-:W-:Y:S02]  /*81e0*/  IMAD.MOV.U32 R22, RZ, RZ, -0x1 ;  /* 0xffffffffff167424 */ /* 0x000fe400078e00ff */
[----:B-1----:R-:W-:-:S04]  /*81f0*/  IMAD.WIDE.U32 R16, R3, UR4, R16 ;  /* 0x0000000403107c25 */ /* 0x002fc8000f8e0010 */
[----:B------:R-:W-:Y:S01]  /*8200*/  IMAD R3, R3, UR5, RZ ;  /* 0x0000000503037c24 */ /* 0x000fe2000f8e02ff */
[----:B------:R-:W-:Y:S02]  /*8210*/  ULDC.64 UR4, c[0x0][0x650] ;  /* 0x0001940000047ab9 */ /* 0x000fe40000000a00 */
[----:B------:R-:W-:Y:S01]  /*8220*/  ISETP.GE.U32.AND P0, PT, R16, UR4, PT ;  /* 0x0000000410007c0c */ /* 0x000fe2000bf06070 */
[----:B------:R-:W-:-:S05]  /*8230*/  IMAD.IADD R17, R17, 0x1, R3 ;  /* 0x0000000111117824 */ /* 0x000fca00078e0203 */
[----:B------:R-:W-:-:S13]  /*8240*/  ISETP.GE.U32.AND.EX P0, PT, R17, UR5, PT, P0 ;  /* 0x0000000511007c0c */ /* 0x000fda000bf06100 */
[----:B------:R-:W-:Y:S05]  /*8250*/  @P0 BRA `(.L_x_294) ;  /* 0x0000000400640947 */ /* 0x000fea0003800000 */
[----:B------:R-:W1:Y:S01]  /*8260*/  S2R R12, SR_CTAID.X ;  /* 0x00000000000c7919 */ /* 0x000e620000002500 */
[----:B------:R-:W2:Y:S01]  /*8270*/  LDC.64 R10, c[0x0][0x628] ;  /* 0x00018a00ff0a7b82 */ /* 0x000ea20000000a00 */
[----:B------:R-:W-:Y:S01]  /*8280*/  ULDC UR4, c[0x0][0x150] ;  /* 0x0000540000047ab9 */ /* 0x000fe20000000800 */
[----:B------:R-:W-:Y:S01]  /*8290*/  IMAD.MOV.U32 R8, RZ, RZ, R16 ;  /* 0x000000ffff087224 */ /* 0x000fe200078e0010 */
[----:B------:R-:W4:Y:S01]  /*82a0*/  S2R R24, SR_CTAID.Y ;  /* 0x0000000000187919 */ /* 0x000f220000002600 */
[----:B------:R-:W-:-:S04]  /*82b0*/  IMAD.MOV.U32 R9, RZ, RZ, R17 ;  /* 0x000000ffff097224 */ /* 0x000fc800078e0011 */
[----:B------:R-:W0:Y:S08]  /*82c0*/  LDC R21, c[0x0][0x144] ;  /* 0x00005100ff157b82 */ /* 0x000e300000000800 */
[----:B------:R-:W0:Y:S08]  /*82d0*/  LDC R0, c[0x0][0x630] ;  /* 0x00018c00ff007b82 */ /* 0x000e300000000800 */
[----:B------:R-:W0:Y:S01]  /*82e0*/  LDC.64 R14, c[0x0][0x620] ;  /* 0x00018800ff0e7b82 */ /* 0x000e220000000a00 */
[----:B--2---:R-:W-:-:S04]  /*82f0*/  ISETP.NE.U32.AND P0, PT, R10, RZ, PT ;  /* 0x000000ff0a00720c */ /* 0x004fc80003f05070 */
[----:B------:R-:W-:Y:S02]  /*8300*/  ISETP.NE.AND.EX P0, PT, R11, RZ, PT, P0 ;  /* 0x000000ff0b00720c */ /* 0x000fe40003f05300 */
[----:B-1----:R-:W-:-:S05]  /*8310*/  I2FP.F32.U32 R3, R12 ;  /* 0x0000000c00037245 */ /* 0x002fca0000201000 */
[----:B------:R-:W-:-:S04]  /*8320*/  FMUL R3, R3, UR4 ;  /* 0x0000000403037c20 */ /* 0x000fc80008400000 */
[----:B------:R1:W2:Y:S02]  /*8330*/  F2I.U32.TRUNC.NTZ R20, R3 ;  /* 0x0000000300147305 */ /* 0x0002a4000020f000 */
[----:B----4-:R-:W-:Y:S05]  /*8340*/  @!P0 BRA `(.L_x_295) ;  /* 0x0000000000288947 */ /* 0x010fea0003800000 */
[----:B-1----:R-:W1:Y:S02]  /*8350*/  LDC R3, c[0x0][0x634] ;  /* 0x00018d00ff037b82 */ /* 0x002e640000000800 */
[----:B-1----:R-:W-:-:S05]  /*8360*/  IADD3 R3, P0, R16, R3, RZ ;  /* 0x0000000310037210 */ /* 0x002fca0007f1e0ff */
[----:B------:R-:W-:-:S04]  /*8370*/  IMAD.X R13, RZ, RZ, R17, P0 ;  /* 0x000000ffff0d7224 */ /* 0x000fc800000e0611 */
[----:B0-----:R-:W-:-:S04]  /*8380*/  IMAD.WIDE.U32 R4, R13, R10, RZ ;  /* 0x0000000a0d047225 */ /* 0x001fc800078e00ff */
[----:B---3--:R-:W-:-:S04]  /*8390*/  IMAD.WIDE.U32 R6, P0, R3, R11, R4 ;  /* 0x0000000b03067225 */ /* 0x008fc80007800004 */
[----:B------:R-:W-:-:S04]  /*83a0*/  IMAD.WIDE.U32 R4, R3, R10, RZ ;  /* 0x0000000a03047225 */ /* 0x000fc800078e00ff */
[----:B------:R-:W-:Y:S01]  /*83b0*/  IMAD.X R9, RZ, RZ, RZ, P0 ;  /* 0x000000ffff097224 */ /* 0x000fe200000e06ff */
[----:B------:R-:W-:Y:S01]  /*83c0*/  IADD3 RZ, P0, R5, R6, RZ ;  /* 0x0000000605ff7210 */ /* 0x000fe20007f1e0ff */
[----:B------:R-:W-:-:S04]  /*83d0*/  IMAD.MOV.U32 R8, RZ, RZ, R7 ;  /* 0x000000ffff087224 */ /* 0x000fc800078e0007 */
[----:B------:R-:W-:-:S08]  /*83e0*/  IMAD.WIDE.U32.X R8, R13, R11, R8, P0 ;  /* 0x0000000b0d087225 */ /* 0x000fd000000e0408 */
.L_x_295:
[----:B------:R-:W4:Y:S01]  /*83f0*/  LDC.64 R30, c[0x0][0x640] ;  /* 0x00019000ff1e7b82 */ /* 0x000f220000000a00 */
[-CC-:B0-----:R-:W-:Y:S01]  /*8400*/  SHF.R.U64 R22, R8, R0.reuse, R9.reuse ;  /* 0x0000000008167219 */ /* 0x181fe20000001209 */
[----:B--2---:R-:W-:Y:S01]  /*8410*/  IMAD.MOV R20, RZ, RZ, -R20 ;  /* 0x000000ffff147224 */ /* 0x004fe200078e0a14 */
[----:B------:R-:W-:Y:S01]  /*8420*/  SHF.R.U32.HI R0, RZ, R0, R9 ;  /* 0x00000000ff007219 */ /* 0x000fe20000011609 */
[----:B------:R-:W-:Y:S01]  /*8430*/  ULDC UR4, c[0x0][0x154] ;  /* 0x0000550000047ab9 */ /* 0x000fe20000000800 */
[----:B-1----:R-:W-:Y:S01]  /*8440*/  IADD3 R3, P0, RZ, -R22, RZ ;  /* 0x80000016ff037210 */ /* 0x002fe20007f1e0ff */
[----:B------:R-:W-:Y:S02]  /*8450*/  IMAD R26, R21, R20, R12 ;  /* 0x00000014151a7224 */ /* 0x000fe400078e020c */
[----:B---3--:R-:W0:Y:S01]  /*8460*/  LDC R6, c[0x0][0x618] ;  /* 0x00018600ff067b82 */ /* 0x008e220000000800 */
[----:B------:R-:W-:Y:S02]  /*8470*/  IMAD.MOV.U32 R7, RZ, RZ, 0x1 ;  /* 0x00000001ff077424 */ /* 0x000fe400078e00ff */
[----:B------:R-:W-:-:S04]  /*8480*/  IMAD.X R5, RZ, RZ, ~R0, P0 ;  /* 0x000000ffff057224 */ /* 0x000fc800000e0e00 */
[-C--:B------:R-:W-:Y:S01]  /*8490*/  IMAD R0, R5, R14.reuse, RZ ;  /* 0x0000000e05007224 */ /* 0x080fe200078e02ff */
[----:B------:R-:W1:Y:S01]  /*84a0*/  LDC R8, c[0x0][0x608] ;  /* 0x00018200ff087b82 */ /* 0x000e620000000800 */
[----:B------:R-:W-:-:S04]  /*84b0*/  IMAD.WIDE.U32 R4, R3, R14, R16 ;  /* 0x0000000e03047225 */ /* 0x000fc800078e0010 */
[----:B------:R-:W-:Y:S01]  /*84c0*/  IMAD R3, R3, R15, R0 ;  /* 0x0000000f03037224 */ /* 0x000fe200078e0200 */
[----:B------:R-:W-:Y:S02]  /*84d0*/  I2FP.F32.U32 R0, R24 ;  /* 0x0000001800007245 */ /* 0x000fe40000201000 */
[----:B------:R-:W2:Y:S01]  /*84e0*/  LDC R28, c[0x0][0x658] ;  /* 0x00019600ff1c7b82 */ /* 0x000ea20000000800 */
[----:B------:R-:W-:Y:S01]  /*84f0*/  IMAD.IADD R3, R5, 0x1, R3 ;  /* 0x0000000105037824 */ /* 0x000fe200078e0203 */
[----:B----4-:R-:W-:Y:S01]  /*8500*/  ISETP.NE.U32.AND P0, PT, R30, RZ, PT ;  /* 0x000000ff1e00720c */ /* 0x010fe20003f05070 */
[----:B------:R-:W-:Y:S01]  /*8510*/  FMUL R0, R0, UR4 ;  /* 0x0000000400007c20 */ /* 0x000fe20008400000 */
[----:B------:R-:W-:Y:S02]  /*8520*/  IMAD.MOV.U32 R5, RZ, RZ, -0x1 ;  /* 0xffffffffff057424 */ /* 0x000fe400078e00ff */
[----:B------:R-:W-:Y:S01]  /*8530*/  ISETP.NE.AND.EX P0, PT, R31, RZ, PT, P0 ;  /* 0x000000ff1f00720c */ /* 0x000fe20003f05300 */
[----:B------:R3:W4:Y:S01]  /*8540*/  F2I.U32.TRUNC.NTZ R13, R0 ;  /* 0x00000000000d7305 */ /* 0x000722000020f000 */
[----:B------:R-:W3:Y:S01]  /*8550*/  LDC R15, c[0x0][0x148] ;  /* 0x00005200ff0f7b82 */ /* 0x000ee20000000800 */
[----:B0-----:R-:W-:-:S02]  /*8560*/  SHF.R.U64 R12, R4, R6, R3 ;  /* 0x00000006040c7219 */ /* 0x001fc40000001203 */
[----:B------:R-:W-:-:S05]  /*8570*/  SHF.R.U32.HI R3, RZ, R6, R3 ;  /* 0x00000006ff037219 */ /* 0x000fca0000011603 */
[----:B------:R-:W0:Y:S01]  /*8580*/  LDC R20, c[0x0][0x600] ;  /* 0x00018000ff147b82 */ /* 0x000e220000000800 */
[-CC-:B-1----:R-:W-:Y:S02]  /*8590*/  SHF.R.U64 R10, R12, R8.reuse, R3.reuse ;  /* 0x000000080c0a7219 */ /* 0x182fe40000001203 */
[----:B------:R-:W-:-:S05]  /*85a0*/  SHF.R.U32.HI R3, RZ, R8, R3 ;  /* 0x00000008ff037219 */ /* 0x000fca0000011603 */
[----:B------:R-:W1:Y:S01]  /*85b0*/  LDC R21, c[0x0][0x648] ;  /* 0x00019200ff157b82 */ /* 0x000e620000000800 */
[-C--:B--2---:R-:W-:Y:S02]  /*85c0*/  SHF.L.U32 R4, R5, R28.reuse, RZ ;  /* 0x0000001c05047219 */ /* 0x084fe400000006ff */
[-CC-:B------:R-:W-:Y:S02]  /*85d0*/  SHF.R.U64 R14, R10, R28.reuse, R3.reuse ;  /* 0x0000001c0a0e7219 */ /* 0x180fe40000001203 */
[----:B------:R-:W-:Y:S02]  /*85e0*/  SHF.R.U32.HI R5, RZ, R28, R3 ;  /* 0x0000001cff057219 */ /* 0x000fe40000011603 */
[----:B------:R-:W-:Y:S01]  /*85f0*/  LOP3.LUT R153, RZ, R4, RZ, 0x33, !PT ;  /* 0x00000004ff997212 */ /* 0x000fe200078e33ff */
[----:B------:R-:W2:Y:S01]  /*8600*/  LDC R25, c[0x0][0x638] ;  /* 0x00018e00ff197b82 */ /* 0x000ea20000000800 */
[----:B------:R-:W-:Y:S01]  /*8610*/  SHF.L.U32 R28, R7, R28, RZ ;  /* 0x0000001c071c7219 */ /* 0x000fe200000006ff */
[----:B------:R-:W-:-:S06]  /*8620*/  IMAD.MOV.U32 R4, RZ, RZ, R14 ;  /* 0x000000ffff047224 */ /* 0x000fcc00078e000e */
[----:B------:R-:W0:Y:S01]  /*8630*/  LDC R27, c[0x0][0x610] ;  /* 0x00018400ff1b7b82 */ /* 0x000e220000000800 */
[----:B----4-:R-:W-:Y:S05]  /*8640*/  @!P0 BRA `(.L_x_296) ;  /* 0x0000000000288947 */ /* 0x010fea0003800000 */
        /* <DEDUP_REMOVED lines=10> */
.L_x_296:
[----:B------:R-:W-:Y:S01]  /*86f0*/  ISETP.NE.AND P0, PT, R2, 0x1, PT ;  /* 0x000000010200780c */ /* 0x000fe20003f05270 */
[----:B------:R-:W-:Y:S01]  /*8700*/  IMAD.MOV R13, RZ, RZ, -R13 ;  /* 0x000000ffff0d7224 */ /* 0x000fe200078e0a0d */
[----:B-1-3--:R-:W-:Y:S01]  /*8710*/  SHF.R.U64 R0, R4, R21, R5 ;  /* 0x0000001504007219 */ /* 0x00afe20000001205 */
[----:B0-----:R-:W-:Y:S01]  /*8720*/  VIADD R5, R20, 0xffffffff ;  /* 0xffffffff14057836 */ /* 0x001fe20000000000 */
[----:B------:R-:W-:-:S03]  /*8730*/  LOP3.LUT R153, R10, R153, RZ, 0xc0, !PT ;  /* 0x000000990a997212 */ /* 0x000fc600078ec0ff */
[----:B------:R-:W-:Y:S01]  /*8740*/  IMAD.MOV R3, RZ, RZ, -R0 ;  /* 0x000000ffff037224 */ /* 0x000fe200078e0a00 */
[----:B------:R-:W-:Y:S01]  /*8750*/  LOP3.LUT R5, R12, R5, RZ, 0xc0, !PT ;  /* 0x000000050c057212 */ /* 0x000fe200078ec0ff */
[----:B------:R-:W-:Y:S02]  /*8760*/  IMAD R153, R28, R0, R153 ;  /* 0x000000001c997224 */ /* 0x000fe400078e0299 */
[----:B--2---:R-:W-:Y:S02]  /*8770*/  IMAD R0, R3, R25, R14 ;  /* 0x0000001903007224 */ /* 0x004fe400078e020e */
[----:B------:R-:W-:Y:S02]  /*8780*/  @P0 IMAD R26, R15, R13, R24 ;  /* 0x0000000d0f1a0224 */ /* 0x000fe400078e0218 */
[----:B------:R-:W-:Y:S02]  /*8790*/  IMAD R4, R0, R20, R5 ;  /* 0x0000001400047224 */ /* 0x000fe400078e0205 */
[----:B------:R-:W-:-:S02]  /*87a0*/  IMAD R153, R153, R27, R26 ;  /* 0x0000001b99997224 */ /* 0x000fc400078e021a */
[----:B------:R-:W-:-:S03]  /*87b0*/  IMAD.MOV.U32 R3, RZ, RZ, 0x1 ;  /* 0x00000001ff037424 */ /* 0x000fc600078e00ff */
[----:B------:R-:W-:Y:S02]  /*87c0*/  SEL R152, R4, R153, !P0 ;  /* 0x0000009904987207 */ /* 0x000fe40004000000 */
[----:B------:R-:W-:Y:S02]  /*87d0*/  PRMT R0, R3, 0x7610, R0 ;  /* 0x0000761003007816 */ /* 0x000fe40000000000 */
[----:B------:R-:W-:-:S07]  /*87e0*/  SEL R153, R153, R4, !P0 ;  /* 0x0000000499997207 */ /* 0x000fce0004000000 */
.L_x_294:
[----:B------:R-:W-:-:S13]  /*87f0*/  LOP3.LUT P0, RZ, R0, 0xff, RZ, 0xc0, !PT ;  /* 0x000000ff00ff7812 */ /* 0x000fda000780c0ff */
[----:B------:R-:W-:Y:S05]  /*8800*/  @P0 BRA `(.L_x_297) ;  /* 0xffffff8800900947 */ /* 0x000fea000383ffff */
[----:B------:R-:W-:Y:S05]  /*8810*/  EXIT ;  /* 0x000000000000794d */ /* 0x000fea0003800000 */
.L_x_8:
[----:B0-----:R-:W-:Y:S01]  /*8820*/  ULDC.64 UR4, c[0x0][0x650] ;  /* 0x0001940000047ab9 */ /* 0x001fe20000000a00 */
        /* <DEDUP_REMOVED lines=25> */
.L_x_299:
[----:B------:R-:W0:Y:S01]  /*89c0*/  LDC.64 R26, c[0x0][0x640] ;  /* 0x00019000ff1a7b82 */ /* 0x000e220000000a00 */
[-CC-:B------:R-:W-:Y:S01]  /*89d0*/  SHF.R.U64 R21, R12, R8.reuse, R13.reuse ;  /* 0x000000080c157219 */ /* 0x180fe2000000120d */
[----:B------:R-:W-:Y:S01]  /*89e0*/  IMAD.MOV.U32 R30, RZ, RZ, 0x1 ;  /* 0x00000001ff1e7424 */ /* 0x000fe200078e00ff */
[----:B------:R-:W-:Y:S02]  /*89f0*/  SHF.R.U32.HI R6, RZ, R8, R13 ;  /* 0x00000008ff067219 */ /* 0x000fe4000001160d */
[----:B------:R-:W-:-:S03]  /*8a00*/  IADD3 R11, P0, RZ, -R21, RZ ;  /* 0x80000015ff0b7210 */ /* 0x000fc60007f1e0ff */
[----:B------:R-:W1:Y:S02]  /*8a10*/  LDC R10, c[0x0][0x618] ;  /* 0x00018600ff0a7b82 */ /* 0x000e640000000800 */
[----:B------:R-:W-:-:S04]  /*8a20*/  IMAD.X R7, RZ, RZ, ~R6, P0 ;  /* 0x000000ffff077224 */ /* 0x000fc800000e0e06 */
[-C--:B------:R-:W-:Y:S02]  /*8a30*/  IMAD R8, R7, R22.reuse, RZ ;  /* 0x0000001607087224 */ /* 0x080fe400078e02ff */
[----:B------:R-:W2:Y:S01]  /*8a40*/  LDC R12, c[0x0][0x608] ;  /* 0x00018200ff0c7b82 */ /* 0x000ea20000000800 */
[----:B------:R-:W-:-:S04]  /*8a50*/  IMAD.WIDE.U32 R6, R11, R22, R16 ;  /* 0x000000160b067225 */ /* 0x000fc800078e0010 */
[----:B------:R-:W-:-:S03]  /*8a60*/  IMAD R11, R11, R23, R8 ;  /* 0x000000170b0b7224 */ /* 0x000fc600078e0208 */
[----:B------:R-:W3:Y:S01]  /*8a70*/  LDC R25, c[0x0][0x658] ;  /* 0x00019600ff197b82 */ /* 0x000ee20000000800 */
[----:B------:R-:W-:Y:S01]  /*8a80*/  IMAD.IADD R7, R7, 0x1, R11 ;  /* 0x0000000107077824 */ /* 0x000fe200078e020b */
[----:B0-----:R-:W-:-:S04]  /*8a90*/  ISETP.NE.U32.AND P0, PT, R26, RZ, PT ;  /* 0x000000ff1a00720c */ /* 0x001fc80003f05070 */
[----:B------:R-:W-:Y:S02]  /*8aa0*/  ISETP.NE.AND.EX P0, PT, R27, RZ, PT, P0 ;  /* 0x000000ff1b00720c */ /* 0x000fe40003f05300 */
[----:B------:R-:W0:Y:S01]  /*8ab0*/  LDC R22, c[0x0][0x600] ;  /* 0x00018000ff167b82 */ /* 0x000e220000000800 */
[-CC-:B-1----:R-:W-:Y:S02]  /*8ac0*/  SHF.R.U64 R8, R6, R10.reuse, R7.reuse ;  /* 0x0000000a06087219 */ /* 0x182fe40000001207 */
[----:B------:R-:W-:Y:S01]  /*8ad0*/  SHF.R.U32.HI R7, RZ, R10, R7 ;  /* 0x0000000aff077219 */ /* 0x000fe20000011607 */
[----:B------:R-:W-:-:S04]  /*8ae0*/  IMAD.MOV.U32 R10, RZ, RZ, -0x1 ;  /* 0xffffffffff0a7424 */ /* 0x000fc800078e00ff */
        /* <DEDUP_REMOVED lines=21> */
.L_x_300:
[----:B------:R-:W-:Y:S01]  /*8c40*/  ISETP.NE.AND P0, PT, R2, 0x1, PT ;  /* 0x000000010200780c */ /* 0x000fe20003f05270 */
[----:B0-----:R-:W-:Y:S01]  /*8c50*/  VIADD R11, R22, 0xffffffff ;  /* 0xffffffff160b7836 */ /* 0x001fe20000000000 */
[----:B-1----:R-:W-:Y:S02]  /*8c60*/  SHF.R.U64 R6, R6, R24, R7 ;  /* 0x0000001806067219 */ /* 0x002fe40000001207 */
[----:B------:R-:W-:Y:S02]  /*8c70*/  SHF.L.U32 R30, R30, R25, RZ ;  /* 0x000000191e1e7219 */ /* 0x000fe400000006ff */
[----:B------:R-:W-:Y:S01]  /*8c80*/  LOP3.LUT R5, R23, R32, RZ, 0xc0, !PT ;  /* 0x0000002017057212 */ /* 0x000fe200078ec0ff */
[----:B------:R-:W-:-:S04]  /*8c90*/  IMAD.MOV R7, RZ, RZ, -R6 ;  /* 0x000000ffff077224 */ /* 0x000fc800078e0a06 */
[----:B------:R-:W-:Y:S01]  /*8ca0*/  IMAD R6, R30, R6, R5 ;  /* 0x000000061e067224 */ /* 0x000fe200078e0205 */
[----:B------:R-:W-:Y:S01]  /*8cb0*/  LOP3.LUT R5, R8, R11, RZ, 0xc0, !PT ;  /* 0x0000000b08057212 */ /* 0x000fe200078ec0ff */
[----:B------:R-:W-:Y:S02]  /*8cc0*/  @P0 IMAD R3, R9, R14, R4 ;  /* 0x0000000e09030224 */ /* 0x000fe400078e0204 */
[----:B--2---:R-:W-:Y:S02]  /*8cd0*/  IMAD R4, R7, R28, R20 ;  /* 0x0000001c07047224 */ /* 0x004fe400078e0214 */
[----:B---3--:R-:W-:Y:S02]  /*8ce0*/  IMAD R3, R6, R29, R3 ;  /* 0x0000001d06037224 */ /* 0x008fe400078e0203 */
[----:B------:R-:W-:Y:S02]  /*8cf0*/  IMAD R4, R4, R22, R5 ;  /* 0x0000001604047224 */ /* 0x000fe400078e0205 */
[----:B------:R-:W-:-:S02]  /*8d00*/  IMAD.MOV.U32 R8, RZ, RZ, 0x1 ;  /* 0x00000001ff087424 */ /* 0x000fc400078e00ff */
[----:B------:R-:W-:Y:S01]  /*8d10*/  IMAD.MOV.U32 R6, RZ, RZ, R21 ;  /* 0x000000ffff067224 */ /* 0x000fe200078e0015 */
[----:B------:R-:W-:Y:S02]  /*8d20*/  SEL R7, R4, R3, !P0 ;  /* 0x0000000304077207 */ /* 0x000fe40004000000 */
[----:B------:R-:W-:-:S07]  /*8d30*/  SEL R20, R3, R4, !P0 ;  /* 0x0000000403147207 */ /* 0x000fce0004000000 */
.L_x_298:
[----:B------:R-:W-:-:S08]  /*8d40*/  NOP ;  /* 0x0000000000007918 */ /* 0x000fd00000000000 */
[----:B------:R-:W0:-:S00]  /*8d50*/  USETMAXREG.DEALLOC.CTAPOOL 0x28 ;  /* 0x00000028000079c8 */ /* 0x000e0000080e0500 */
[----:B0-----:R-:W-:-:S13]  /*8d60*/  ISETP.NE.AND P0, PT, R0, RZ, PT ;  /* 0x000000ff0000720c */ /* 0x001fda0003f05270 */
[----:B------:R-:W-:Y:S05]  /*8d70*/  @P0 EXIT ;  /* 0x000000000000094d */ /* 0x000fea0003800000 */
[----:B------:R-:W-:Y:S01]  /*8d80*/  LOP3.LUT P0, RZ, R8, 0xff, RZ, 0xc0, !PT ;  /* 0x000000ff08ff7812 */ /* 0x000fe2000780c0ff */
[----:B------:R-:W-:Y:S02]  /*8d90*/  IMAD.MOV.U32 R0, RZ, RZ, 0x1 ;  /* 0x00000001ff007424 */ /* 0x000fe400078e00ff */
[----:B------:R-:W-:-:S10]  /*8da0*/  IMAD.MOV.U32 R3, RZ, RZ, RZ ;  /* 0x000000ffff037224 */ /* 0x000fd400078e00ff */
[----:B------:R-:W-:Y:S05]  /*8db0*/  @!P0 BRA `(.L_x_301) ;  /* 0x0000000c00448947 */ /* 0x000fea0003800000 */
[----:B------:R-:W0:Y:S01]  /*8dc0*/  LDC R0, c[0x0][0x28c] ;  /* 0x0000a300ff007b82 */ /* 0x000e220000000800 */
[----:B------:R-:W-:Y:S01]  /*8dd0*/  ULDC UR5, c[0x0][0x658] ;  /* 0x0001960000057ab9 */ /* 0x000fe20000000800 */
[----:B------:R-:W-:Y:S01]  /*8de0*/  UMOV UR7, 0xffffffff ;  /* 0xffffffff00077882 */ /* 0x000fe20000000000 */
[----:B------:R-:W-:Y:S01]  /*8df0*/  ULDC UR6, c[0x0][0xc] ;  /* 0x0000030000067ab9 */ /* 0x000fe20000000800 */
[----:B------:R-:W-:Y:S01]  /*8e00*/  USHF.L.U32 UR8, UR7, UR5, URZ ;  /* 0x0000000507087299 */ /* 0x000fe2000800063f */
[----:B------:R-:W-:Y:S01]  /*8e10*/  BSSY B0, `(.L_x_301) ;  /* 0x00000cb000007945 */ /* 0x000fe20003800000 */
[----:B------:R-:W-:Y:S01]  /*8e20*/  UMOV UR9, 0x1 ;  /* 0x0000000100097882 */ /* 0x000fe20000000000 */
[----:B------:R-:W-:Y:S01]  /*8e30*/  ULDC UR7, c[0x0][0x10] ;  /* 0x0000040000077ab9 */ /* 0x000fe20000000800 */
[----:B------:R-:W1:Y:S01]  /*8e40*/  S2UR UR10, SR_CgaCtaId ;  /* 0x00000000000a79c3 */ /* 0x000e620000008800 */
[----:B------:R-:W-:Y:S01]  /*8e50*/  UIMAD.WIDE.U32 UR6, UR6, UR7, URZ ;  /* 0x00000007060672a5 */ /* 0x000fe2000f8e003f */
[----:B------:R-:W-:Y:S01]  /*8e60*/  IMAD.MOV.U32 R11, RZ, RZ, 0x1 ;  /* 0x00000001ff0b7424 */ /* 0x000fe200078e00ff */
[----:B------:R-:W-:Y:S01]  /*8e70*/  USHF.L.U32 UR17, UR9, UR5, URZ ;  /* 0x0000000509117299 */ /* 0x000fe2000800063f */
[----:B------:R-:W-:Y:S01]  /*8e80*/  LOP3.LUT R8, R19, 0x2, RZ, 0xfc, !PT ;  /* 0x0000000213087812 */ /* 0x000fe200078efcff */
[----:B------:R-:W-:Y:S01]  /*8e90*/  ULDC UR4, c[0x0][0x600] ;  /* 0x0001800000047ab9 */ /* 0x000fe20000000800 */
[----:B------:R-:W-:Y:S01]  /*8ea0*/  ULDC UR5, c[0x0][0x14] ;  /* 0x0000050000057ab9 */ /* 0x000fe20000000800 */
[----:B------:R-:W-:-:S02]  /*8eb0*/  UIADD3 UR4, UR4, -0x1, URZ ;  /* 0xffffffff04047890 */ /* 0x000fc4000fffe03f */
[----:B------:R-:W-:Y:S02]  /*8ec0*/  UIMAD.WIDE.U32 UR22, UR6, UR5, URZ ;  /* 0x00000005061672a5 */ /* 0x000fe4000f8e003f */
[----:B------:R-:W-:Y:S02]  /*8ed0*/  UIMAD UR13, UR7, UR5, URZ ;  /* 0x00000005070d72a4 */ /* 0x000fe4000f8e023f */
[----:B------:R-:W-:Y:S02]  /*8ee0*/  ULOP3.LUT UR16, URZ, UR8, URZ, 0x33, !UPT ;  /* 0x000000083f107292 */ /* 0x000fe4000f8e333f */
[----:B------:R-:W-:Y:S01]  /*8ef0*/  UIADD3 UR13, UR23, UR13, URZ ;  /* 0x0000000d170d7290 */ /* 0x000fe2000fffe03f */
[----:B0-----:R-:W-:Y:S01]  /*8f00*/  VIADD R0, R0, 0x3f ;  /* 0x0000003f00007836 */ /* 0x001fe20000000000 */
[----:B------:R-:W-:-:S04]  /*8f10*/  ULDC.64 UR24, c[0x0][0x198] ;  /* 0x0000660000187ab9 */ /* 0x000fc80000000a00 */
[----:B------:R-:W-:Y:S01]  /*8f20*/  SHF.R.S32.HI R3, RZ, 0x1f, R0 ;  /* 0x0000001fff037819 */ /* 0x000fe20000011400 */
[----:B-1----:R-:W-:-:S03]  /*8f30*/  IMAD.U32 R9, RZ, RZ, UR10 ;  /* 0x0000000aff097e24 */ /* 0x002fc6000f8e00ff */
[----:B------:R-:W-:Y:S01]  /*8f40*/  LEA.HI R3, R3, R0, RZ, 0x6 ;  /* 0x0000000003037211 */ /* 0x000fe200078f30ff */
[----:B------:R-:W-:-:S03]  /*8f50*/  IMAD.MOV.U32 R0, RZ, RZ, 0x1 ;  /* 0x00000001ff007424 */ /* 0x000fc600078e00ff */
[----:B------:R-:W-:Y:S01]  /*8f60*/  SHF.R.S32.HI R10, RZ, 0x6, R3 ;  /* 0x00000006ff0a7819 */ /* 0x000fe20000011403 */
[----:B------:R-:W-:Y:S01]  /*8f70*/  IMAD.MOV.U32 R3, RZ, RZ, RZ ;  /* 0x000000ffff037224 */ /* 0x000fe200078e00ff */
[----:B------:R-:W-:-:S03]  /*8f80*/  LEA R12, R9, 0x180, 0xc ;  /* 0x00000180090c7811 */ /* 0x000fc600078e60ff */
[----:B------:R-:W-:-:S07]  /*8f90*/  VIADD R13, R10, 0x1 ;  /* 0x000000010a0d7836 */ /* 0x000fce0000000000 */
.L_x_312:
[----:B------:R-:W-:-:S03]  /*8fa0*/  UMOV UR5, 0xffffffff ;  /* 0xffffffff00057882 */ /* 0x000fc60000000000 */
[----:B------:R-:W-:Y:S05]  /*8fb0*/  BRA.DIV UR5, `(.L_x_302) ;  /* 0x0000001205607947 */ /* 0x000fea000b800000 */
[----:B------:R-:W-:-:S13]  /*8fc0*/  ELECT P6, URZ, PT ;  /* 0x00000000003f782f */ /* 0x000fda00038c0000 */
.L_x_328:
[----:B------:R-:W0:Y:S01]  /*8fd0*/  LDC R4, c[0x0][0x28c] ;  /* 0x0000a300ff047b82 */ /* 0x000e220000000800 */
[----:B------:R-:W-:Y:S01]  /*8fe0*/  BSSY B1, `(.L_x_303) ;  /* 0x000003a000017945 */ /* 0x000fe20003800000 */
[----:B0-----:R-:W-:-:S13]  /*8ff0*/  ISETP.LT.OR P6, PT, R4, 0x1, !P6 ;  /* 0x000000010400780c */ /* 0x001fda00077c1670 */
[----:B------:R-:W-:Y:S05]  /*9000*/  @P6 BRA `(.L_x_304) ;  /* 0x0000000000dc6947 */ /* 0x000fea0003800000 */
[----:B------:R-:W-:Y:S02]  /*9010*/  IMAD R20, R20, 0x2, R9 ;  /* 0x0000000214147824 */ /* 0x000fe400078e0209 */
[----:B------:R-:W-:Y:S02]  /*9020*/  IMAD.SHL.U32 R21, R7, 0x100, RZ ;  /* 0x0000010007157824 */ /* 0x000fe400078e00ff */
[----:B------:R-:W-:Y:S02]  /*9030*/  IMAD.MOV.U32 R24, RZ, RZ, RZ ;  /* 0x000000ffff187224 */ /* 0x000fe400078e00ff */
[----:B------:R-:W-:Y:S02]  /*9040*/  IMAD.MOV.U32 R4, RZ, RZ, R13 ;  /* 0x000000ffff047224 */ /* 0x000fe400078e000d */
[----:B------:R-:W-:Y:S02]  /*9050*/  IMAD.MOV.U32 R5, RZ, RZ, R0 ;  /* 0x000000ffff057224 */ /* 0x000fe400078e0000 */
[----:B------:R-:W-:-:S02]  /*9060*/  IMAD.MOV.U32 R7, RZ, RZ, R3 ;  /* 0x000000ffff077224 */ /* 0x000fc400078e0003 */
[----:B------:R-:W-:-:S07]  /*9070*/  IMAD.SHL.U32 R20, R20, 0x40, RZ ;  /* 0x0000004014147824 */ /* 0x000fce00078e00ff */
.L_x_307:
[----:B------:R-:W0:Y:S01]  /*9080*/  S2UR UR5, SR_CgaCtaId ;  /* 0x00000000000579c3 */ /* 0x000e220000008800 */
[----:B------:R-:W-:Y:S02]  /*9090*/  MOV R14, 0x400 ;  /* 0x00000400000e7802 */ /* 0x000fe40000000f00 */
[----:B------:R-:W-:-:S13]  /*90a0*/  LOP3.LUT P1, RZ, R18, 0x7f, RZ, 0xc0, !PT ;  /* 0x0000007f12ff7812 */ /* 0x000fda000782c0ff */
[----:B------:R-:W1:Y:S01]  /*90b0*/  @!P1 LDC R15, c[0x0][0x500] ;  /* 0x00014000ff0f9b82 */ /* 0x000e620000000800 */
[----:B0-----:R-:W-:-:S05]  /*90c0*/  IMAD.U32 R9, RZ, RZ, UR5 ;  /* 0x00000005ff097e24 */ /* 0x001fca000f8e00ff */
[----:B------:R-:W-:Y:S02]  /*90d0*/  LEA R22, R9, R14, 0x18 ;  /* 0x0000000e09167211 */ /* 0x000fe400078ec0ff */
[----:B------:R-:W-:-:S03]  /*90e0*/  SHF.L.U32 R14, R5, 0x1f, RZ ;  /* 0x0000001f050e7819 */ /* 0x000fc600000006ff */
[----:B------:R-:W-:-:S04]  /*90f0*/  IMAD R23, R7, 0x8, R22 ;  /* 0x0000000807177824 */ /* 0x000fc800078e0216 */
[----:B------:R-:W0:Y:S02]  /*9100*/  SYNCS.PHASECHK.TRANS64.TRYWAIT P0, [R23+URZ+0x48], R14 ;  /* 0x0000480e170075a7 */ /* 0x000e24000800017f */
[----:B01----:R-:W-:Y:S05]  /*9110*/  @!P0 BRA `(.L_x_305) ;  /* 0x0000001000288947 */ /* 0x003fea0003800000 */
.L_x_329:
[----:B0-----:R-:W-:Y:S01]  /*9120*/  PRMT R14, R8, 0x9910, RZ ;  /* 0x00009910080e7816 */ /* 0x001fe200000000ff */
[----:B------:R0:W-:Y:S03]  /*9130*/  @!P1 SYNCS.ARRIVE.TRANS64 RZ, [R23+URZ], R15 ;  /* 0x0000000f17ff99a7 */ /* 0x0001e6000800003f */
[----:B------:R-:W-:-:S13]  /*9140*/  ISETP.NE.AND P0, PT, R14, 0x2, PT ;  /* 0x000000020e00780c */ /* 0x000fda0003f05270 */
[----:B0-----:R-:W-:Y:S05]  /*9150*/  @P0 BRA `(.L_x_306) ;  /* 0x0000000000040947 */ /* 0x001fea0003800000 */
[----:B------:R-:W-:Y:S01]  /*9160*/  BPT.TRAP 0x1 ;  /* 0x000000040000795c */ /* 0x000fe20000300000 */
.L_x_306:
[C---:B------:R-:W-:Y:S01]  /*9170*/  IMAD R14, R7.reuse, 0x2000, R12 ;  /* 0x00002000070e7824 */ /* 0x040fe200078e020c */
[----:B------:R-:W-:Y:S01]  /*9180*/  R2UR UR8, R22 ;  /* 0x00000000160872ca */ /* 0x000fe200000e0000 */
[----:B------:R-:W-:Y:S01]  /*9190*/  IMAD R22, R7, 0x4000, R22 ;  /* 0x0000400007167824 */ /* 0x000fe200078e0216 */
[----:B------:R-:W-:Y:S01]  /*91a0*/  R2UR UR18, R20 ;  /* 0x00000000141272ca */ /* 0x000fe200000e0000 */
[----:B------:R-:W-:Y:S01]  /*91b0*/  VIADD R4, R4, 0xffffffff ;  /* 0xffffffff04047836 */ /* 0x000fe20000000000 */
[----:B------:R-:W-:Y:S01]  /*91c0*/  R2UR UR5, R14 ;  /* 0x000000000e0572ca */ /* 0x000fe200000e0000 */
[----:B------:R-:W-:Y:S01]  /*91d0*/  UIADD3 UR6, UP0, UR24, 0xf0, URZ ;  /* 0x000000f018067890 */ /* 0x000fe2000ff1e03f */
[----:B------:R-:W-:Y:S01]  /*91e0*/  R2UR UR11, R22 ;  /* 0x00000000160b72ca */ /* 0x000fe200000e0000 */
[----:B------:R-:W-:Y:S01]  /*91f0*/  UIADD3 UR26, UP1, UR24, 0x1f0, URZ ;  /* 0x000001f0181a7890 */ /* 0x000fe2000ff3e03f */
[----:B------:R-:W-:Y:S01]  /*9200*/  R2UR UR9, R23 ;  /* 0x00000000170972ca */ /* 0x000fe200000e0000 */
[----:B------:R-:W-:Y:S01]  /*9210*/  UIADD3.X UR7, URZ, UR25, URZ, UP0, !UPT ;  /* 0x000000193f077290 */ /* 0x000fe200087fe43f */
[----:B------:R-:W-:Y:S01]  /*9220*/  R2UR UR10, R24 ;  /* 0x00000000180a72ca */ /* 0x000fe200000e0000 */
[----:B------:R-:W-:Y:S01]  /*9230*/  VIADD R7, R7, 0x1 ;  /* 0x0000000107077836 */ /* 0x000fe20000000000 */
[----:B------:R-:W-:Y:S01]  /*9240*/  R2UR UR12, R6 ;  /* 0x00000000060c72ca */ /* 0x000fe200000e0000 */
[----:B------:R-:W-:Y:S01]  /*9250*/  UIADD3.X UR27, URZ, UR25, URZ, UP1, !UPT ;  /* 0x000000193f1b7290 */ /* 0x000fe20008ffe43f */
[----:B------:R-:W-:Y:S01]  /*9260*/  R2UR UR19, R21 ;  /* 0x00000000151372ca */ /* 0x000fe200000e0000 */
[----:B------:R-:W-:Y:S01]  /*9270*/  UMOV UR20, 0x30000 ;  /* 0x0003000000147882 */ /* 0x000fe20000000000 */
[----:B------:R-:W-:Y:S01]  /*9280*/  ISETP.GT.AND P1, PT, R4, 0x1, PT ;  /* 0x000000010400780c */ /* 0x000fe20003f24270 */
[----:B------:R-:W-:Y:S01]  /*9290*/  UIADD3 UR8, UR8, UR5, URZ ;  /* 0x0000000508087290 */ /* 0x000fe2000fffe03f */
[----:B------:R-:W-:Y:S01]  /*92a0*/  ISETP.NE.AND P0, PT, R7, 0x9, PT ;  /* 0x000000090700780c */ /* 0x000fe20003f05270 */
[----:B------:R-:W-:Y:S01]  /*92b0*/  UIADD3 UR5, UR11, 0x12180, URZ ;  /* 0x000121800b057890 */ /* 0x000fe2000fffe03f */
[----:B------:R-:W-:Y:S01]  /*92c0*/  VIADD R24, R24, 0x40 ;  /* 0x0000004018187836 */ /* 0x000fe20000000000 */
[----:B------:R-:W-:Y:S01]  /*92d0*/  UMOV UR14, 0x0 ;  /* 0x00000000000e7882 */ /* 0x000fe20000000000 */
[----:B------:R-:W-:Y:S01]  /*92e0*/  UMOV UR15, 0x10000000 ;  /* 0x10000000000f7882 */ /* 0x000fe20000000000 */
[----:B------:R-:W-:Y:S01]  /*92f0*/  UMOV UR11, UR18 ;  /* 0x00000012000b7c82 */ /* 0x000fe20008000000 */
[----:B------:R-:W-:-:S02]  /*9300*/  SEL R14, RZ, 0x1, P0 ;  /* 0x00000001ff0e7807 */ /* 0x000fc40000000000 */
[----:B------:R0:W-:Y:S01]  /*9310*/  UTMALDG.3D.MULTICAST [UR8], [UR6], UR20, desc[UR14] ;  /* 0x00000e08060073b4 */ /* 0x0001e20008011814 */
[----:B------:R-:W-:Y:S02]  /*9320*/  SEL R7, R7, RZ, P0 ;  /* 0x000000ff07077207 */ /* 0x000fe40000000000 */
[----:B------:R-:W-:Y:S01]  /*9330*/  LOP3.LUT R5, R5, R14, RZ, 0x3c, !PT ;  /* 0x0000000e05057212 */ /* 0x000fe200078e3cff */
[----:B0-----:R-:W-:Y:S01]  /*9340*/  UMOV UR8, UR5 ;  /* 0x0000000500087c82 */ /* 0x001fe20008000000 */
[----:B------:R-:W-:Y:S02]  /*9350*/  UMOV UR11, UR19 ;  /* 0x00000013000b7c82 */ /* 0x000fe40008000000 */
[----:B------:R0:W-:Y:S02]  /*9360*/  UTMALDG.3D [UR8], [UR26], desc[UR14] ;  /* 0x00000e081a0075b4 */ /* 0x0001e40008011000 */
[----:B0-----:R-:W-:Y:S05]  /*9370*/  @P1 BRA `(.L_x_307) ;  /* 0xfffffffc00401947 */ /* 0x001fea000383ffff */
.L_x_304:
[----:B------:R-:W-:Y:S05]  /*9380*/  BSYNC B1 ;  /* 0x0000000000017941 */ /* 0x000fea0003800000 */
.L_x_303:
[----:B------:R-:W-:Y:S01]  /*9390*/  LOP3.LUT P1, RZ, R11, 0xff, RZ, 0xc0, !PT ;  /* 0x000000ff0bff7812 */ /* 0x000fe2000782c0ff */
[C---:B------:R-:W-:Y:S01]  /*93a0*/  IMAD.IADD R6, R10.reuse, 0x1, R3 ;  /* 0x000000010a067824 */ /* 0x040fe200078e0203 */
[----:B------:R-:W-:Y:S01]  /*93b0*/  ULDC.64 UR6, c[0x0][0x650] ;  /* 0x0001940000067ab9 */ /* 0x000fe20000000a00 */
[----:B------:R-:W-:Y:S01]  /*93c0*/  ISETP.GE.U32.AND P2, PT, R10, 0x9, PT ;  /* 0x000000090a00780c */ /* 0x000fe20003f46070 */
[----:B------:R-:W-:Y:S01]  /*93d0*/  BSSY B1, `(.L_x_308) ;  /* 0x000006c000017945 */ /* 0x000fe20003800000 */
[----:B------:R-:W-:Y:S01]  /*93e0*/  IMAD.MOV.U32 R20, RZ, RZ, -0x1 ;  /* 0xffffffffff147424 */ /* 0x000fe200078e00ff */
[----:B------:R-:W-:Y:S01]  /*93f0*/  ISETP.GT.U32.AND P0, PT, R6, 0x8, PT ;  /* 0x000000080600780c */ /* 0x000fe20003f04070 */
[----:B------:R-:W-:Y:S01]  /*9400*/  IMAD.MOV.U32 R7, RZ, RZ, -0x1 ;  /* 0xffffffffff077424 */ /* 0x000fe200078e00ff */
[----:B------:R-:W-:Y:S02]  /*9410*/  PRMT R11, RZ, 0x7610, R11 ;  /* 0x00007610ff0b7816 */ /* 0x000fe4000000000b */
[----:B------:R-:W-:-:S03]  /*9420*/  ISETP.LT.U32.AND P0, PT, R10, 0x9, P0 ;  /* 0x000000090a00780c */ /* 0x000fc60000701070 */
[----:B------:R-:W0:Y:S01]  /*9430*/  @P1 S2R R9, SR_CgaCtaId ;  /* 0x0000000000091919 */ /* 0x000e220000008800 */
[----:B------:R-:W-:-:S04]  /*9440*/  @P1 MOV R4, 0x400 ;  /* 0x0000040000041802 */ /* 0x000fc80000000f00 */
[----:B0-----:R-:W-:Y:S01]  /*9450*/  @P1 LEA R3, R9, R4, 0x18 ;  /* 0x0000000409031211 */ /* 0x001fe200078ec0ff */
[----:B------:R-:W-:-:S03]  /*9460*/  IMAD.WIDE.U32 R4, R6, 0x38e38e39, RZ ;  /* 0x38e38e3906047825 */ /* 0x000fc600078e00ff */
[----:B------:R0:W-:Y:S01]  /*9470*/  @P1 SYNCS.ARRIVE.TRANS64.A1T0 RZ, [R3+URZ+0xa8], RZ ;  /* 0x0000a8ff03ff19a7 */ /* 0x0001e2000810003f */
[----:B------:R-:W-:Y:S02]  /*9480*/  IADD3 R16, P1, R16, UR22, RZ ;  /* 0x0000001610107c10 */ /* 0x000fe4000ff3e0ff */
[----:B------:R-:W-:Y:S02]  /*9490*/  SHF.R.U32.HI R5, RZ, 0x1, R5 ;  /* 0x00000001ff057819 */ /* 0x000fe40000011605 */
[----:B------:R-:W-:Y:S02]  /*94a0*/  IADD3.X R17, R17, UR13, RZ, P1, !PT ;  /* 0x0000000d11117c10 */ /* 0x000fe40008ffe4ff */
[----:B------:R-:W-:Y:S02]  /*94b0*/  PRMT R4, RZ, 0x7610, R4 ;  /* 0x00007610ff047816 */ /* 0x000fe40000000004 */
[----:B0-----:R-:W-:Y:S02]  /*94c0*/  SEL R3, RZ, 0x1, !P0 ;  /* 0x00000001ff037807 */ /* 0x001fe40004000000 */
[----:B------:R-:W-:-:S02]  /*94d0*/  ISETP.GE.U32.AND P0, PT, R16, UR6, PT ;  /* 0x0000000610007c0c */ /* 0x000fc4000bf06070 */
[----:B------:R-:W-:Y:S01]  /*94e0*/  LOP3.LUT R0, R0, R3, RZ, 0x3c, !PT ;  /* 0x0000000300007212 */ /* 0x000fe200078e3cff */
[----:B------:R-:W-:Y:S01]  /*94f0*/  IMAD R3, R5, -0x9, R6 ;  /* 0xfffffff705037824 */ /* 0x000fe200078e0206 */
[----:B------:R-:W-:Y:S01]  /*9500*/  ISETP.GE.U32.AND.EX P0, PT, R17, UR7, PT, P0 ;  /* 0x0000000711007c0c */ /* 0x000fe2000bf06100 */
[----:B------:R-:W-:Y:S01]  /*9510*/  IMAD.MOV.U32 R6, RZ, RZ, -0x1 ;  /* 0xffffffffff067424 */ /* 0x000fe200078e00ff */
[----:B------:R-:W-:-:S11]  /*9520*/  @P2 LOP3.LUT R0, R0, 0x1, R5, 0x78, !PT ;  /* 0x0000000100002812 */ /* 0x000fd600078e7805 */
[----:B------:R-:W-:Y:S05]  /*9530*/  @P0 BRA `(.L_x_309) ;  /* 0x0000000400540947 */ /* 0x000fea0003800000 */
[----:B------:R-:W0:Y:S01]  /*9540*/  S2R R15, SR_CTAID.X ;  /* 0x00000000000f7919 */ /* 0x000e220000002500 */
[----:B------:R-:W-:Y:S01]  /*9550*/  ULDC.64 UR6, c[0x0][0x628] ;  /* 0x00018a0000067ab9 */ /* 0x000fe20000000a00 */
[----:B------:R-:W-:Y:S01]  /*9560*/  ULDC UR8, c[0x0][0x630] ;  /* 0x00018c0000087ab9 */ /* 0x000fe20000000800 */
[----:B------:R-:W-:Y:S01]  /*9570*/  ISETP.NE.U32.AND P0, PT, RZ, UR6, PT ;  /* 0x00000006ff007c0c */ /* 0x000fe2000bf05070 */
[----:B------:R-:W1:Y:S01]  /*9580*/  S2R R20, SR_CTAID.Y ;  /* 0x0000000000147919 */ /* 0x000e620000002600 */
[----:B------:R-:W-:Y:S01]  /*9590*/  ULDC UR9, c[0x0][0x150] ;  /* 0x0000540000097ab9 */ /* 0x000fe20000000800 */
[----:B------:R-:W-:Y:S01]  /*95a0*/  IMAD.MOV.U32 R4, RZ, RZ, R16 ;  /* 0x000000ffff047224 */ /* 0x000fe200078e0010 */
[----:B------:R-:W-:Y:S01]  /*95b0*/  ISETP.NE.AND.EX P0, PT, RZ, UR7, PT, P0 ;  /* 0x00000007ff007c0c */ /* 0x000fe2000bf05300 */
[----:B------:R-:W-:Y:S01]  /*95c0*/  IMAD.MOV.U32 R5, RZ, RZ, R17 ;  /* 0x000000ffff057224 */ /* 0x000fe200078e0011 */
[----:B0-----:R-:W-:-:S11]  /*95d0*/  I2FP.F32.U32 R22, R15 ;  /* 0x0000000f00167245 */ /* 0x001fd60000201000 */
[----:B------:R-:W-:Y:S05]  /*95e0*/  @!P0 BRA `(.L_x_310) ;  /* 0x0000000000288947 */ /* 0x000fea0003800000 */
[----:B------:R-:W-:Y:S02]  /*95f0*/  ULDC UR5, c[0x0][0x634] ;  /* 0x00018d0000057ab9 */ /* 0x000fe40000000800 */
[----:B------:R-:W-:-:S05]  /*9600*/  IADD3 R5, P0, R16, UR5, RZ ;  /* 0x0000000510057c10 */ /* 0x000fca000ff1e0ff */
[----:B------:R-:W-:-:S04]  /*9610*/  IMAD.X R21, RZ, RZ, R17, P0 ;  /* 0x000000ffff157224 */ /* 0x000fc800000e0611 */
[----:B------:R-:W-:-:S04]  /*9620*/  IMAD.WIDE.U32 R6, R21, UR6, RZ ;  /* 0x0000000615067c25 */ /* 0x000fc8000f8e00ff */
[----:B------:R-:W-:-:S04]  /*9630*/  IMAD.WIDE.U32 R6, P0, R5, UR7, R6 ;  /* 0x0000000705067c25 */ /* 0x000fc8000f800006 */
[----:B------:R-:W-:-:S04]  /*9640*/  IMAD.WIDE.U32 R4, R5, UR6, RZ ;  /* 0x0000000605047c25 */ /* 0x000fc8000f8e00ff */
[----:B------:R-:W-:Y:S01]  /*9650*/  IMAD.MOV.U32 R4, RZ, RZ, R7 ;  /* 0x000000ffff047224 */ /* 0x000fe200078e0007 */
[----:B------:R-:W-:Y:S01]  /*9660*/  IADD3 RZ, P1, R5, R6, RZ ;  /* 0x0000000605ff7210 */ /* 0x000fe20007f3e0ff */
[----:B------:R-:W-:-:S04]  /*9670*/  IMAD.X R5, RZ, RZ, RZ, P0 ;  /* 0x000000ffff057224 */ /* 0x000fc800000e06ff */
[----:B------:R-:W-:-:S08]  /*9680*/  IMAD.WIDE.U32.X R4, R21, UR7, R4, P1 ;  /* 0x0000000715047c25 */ /* 0x000fd000088e0404 */
.L_x_310:
[--C-:B------:R-:W-:Y:S01]  /*9690*/  SHF.R.U64 R14, R4, UR8, R5.reuse ;  /* 0x00000008040e7c19 */ /* 0x100fe20008001205 */
[----:B------:R-:W-:Y:S01]  /*96a0*/  FMUL R22, R22, UR9 ;  /* 0x0000000916167c20 */ /* 0x000fe20008400000 */
[----:B------:R-:W-:Y:S01]  /*96b0*/  SHF.R.U32.HI R4, RZ, UR8, R5 ;  /* 0x00000008ff047c19 */ /* 0x000fe20008011605 */
[----:B------:R-:W0:Y:S01]  /*96c0*/  LDC R6, c[0x0][0x144] ;  /* 0x00005100ff067b82 */ /* 0x000e220000000800 */
[----:B------:R-:W-:Y:S01]  /*96d0*/  IADD3 R5, P0, RZ, -R14, RZ ;  /* 0x8000000eff057210 */ /* 0x000fe20007f1e0ff */
[----:B------:R-:W-:Y:S01]  /*96e0*/  ULDC UR5, c[0x0][0x154] ;  /* 0x0000550000057ab9 */ /* 0x000fe20000000800 */
[----:B-1----:R-:W-:Y:S01]  /*96f0*/  I2FP.F32.U32 R7, R20 ;  /* 0x0000001400077245 */ /* 0x002fe20000201000 */
[----:B------:R-:W1:Y:S01]  /*9700*/  F2I.U32.TRUNC.NTZ R22, R22 ;  /* 0x0000001600167305 */ /* 0x000e62000020f000 */
[----:B------:R-:W-:Y:S01]  /*9710*/  ULDC.64 UR6, c[0x0][0x620] ;  /* 0x0001880000067ab9 */ /* 0x000fe20000000a00 */
[----:B------:R-:W-:Y:S01]  /*9720*/  IMAD.X R4, RZ, RZ, ~R4, P0 ;  /* 0x000000ffff047224 */ /* 0x000fe200000e0e04 */
[----:B------:R-:W-:Y:S01]  /*9730*/  ISETP.NE.AND P2, PT, R2, 0x1, PT ;  /* 0x000000010200780c */ /* 0x000fe20003f45270 */
[----:B------:R-:W-:Y:S01]  /*9740*/  FMUL R23, R7, UR5 ;  /* 0x0000000507177c20 */ /* 0x000fe20008400000 */
[----:B------:R-:W2:Y:S01]  /*9750*/  LDC R25, c[0x0][0x148] ;  /* 0x00005200ff197b82 */ /* 0x000ea20000000800 */
[----:B------:R-:W-:Y:S01]  /*9760*/  IMAD R4, R4, UR6, RZ ;  /* 0x0000000604047c24 */ /* 0x000fe2000f8e02ff */
[----:B------:R-:W-:-:S03]  /*9770*/  ULDC UR5, c[0x0][0x618] ;  /* 0x0001860000057ab9 */ /* 0x000fc60000000800 */
[----:B------:R-:W3:Y:S01]  /*9780*/  F2I.U32.TRUNC.NTZ R23, R23 ;  /* 0x0000001700177305 */ /* 0x000ee2000020f000 */
[C---:B------:R-:W-:Y:S02]  /*9790*/  IMAD R7, R5.reuse, UR7, R4 ;  /* 0x0000000705077c24 */ /* 0x040fe4000f8e0204 */
[----:B------:R-:W-:Y:S01]  /*97a0*/  IMAD.WIDE.U32 R4, R5, UR6, R16 ;  /* 0x0000000605047c25 */ /* 0x000fe2000f8e0010 */
[----:B------:R-:W-:Y:S02]  /*97b0*/  ULDC.64 UR6, c[0x0][0x640] ;  /* 0x0001900000067ab9 */ /* 0x000fe40000000a00 */
[----:B------:R-:W-:Y:S01]  /*97c0*/  ISETP.NE.U32.AND P0, PT, RZ, UR6, PT ;  /* 0x00000006ff007c0c */ /* 0x000fe2000bf05070 */
[----:B------:R-:W-:Y:S02]  /*97d0*/  IMAD.IADD R5, R5, 0x1, R7 ;  /* 0x0000000105057824 */ /* 0x000fe400078e0207 */
[----:B-1----:R-:W-:Y:S01]  /*97e0*/  IMAD.MOV R22, RZ, RZ, -R22 ;  /* 0x000000ffff167224 */ /* 0x002fe200078e0a16 */
[----:B------:R-:W-:-:S02]  /*97f0*/  ISETP.NE.AND.EX P0, PT, RZ, UR7, PT, P0 ;  /* 0x00000007ff007c0c */ /* 0x000fc4000bf05300 */
[----:B------:R-:W-:Y:S01]  /*9800*/  SHF.R.U64 R21, R4, UR5, R5 ;  /* 0x0000000504157c19 */ /* 0x000fe20008001205 */
[----:B0-----:R-:W-:Y:S01]  /*9810*/  IMAD R15, R6, R22, R15 ;  /* 0x00000016060f7224 */ /* 0x001fe200078e020f */
[----:B------:R-:W-:Y:S01]  /*9820*/  SHF.R.U32.HI R4, RZ, UR5, R5 ;  /* 0x00000005ff047c19 */ /* 0x000fe20008011605 */
[----:B------:R-:W-:Y:S01]  /*9830*/  ULDC UR5, c[0x0][0x608] ;  /* 0x0001820000057ab9 */ /* 0x000fe20000000800 */
[----:B---3--:R-:W-:Y:S02]  /*9840*/  IMAD.MOV R6, RZ, RZ, -R23 ;  /* 0x000000ffff067224 */ /* 0x008fe400078e0a17 */
[--C-:B------:R-:W-:Y:S02]  /*9850*/  SHF.R.U64 R22, R21, UR5, R4.reuse ;  /* 0x0000000515167c19 */ /* 0x100fe40008001204 */
[----:B------:R-:W-:Y:S01]  /*9860*/  SHF.R.U32.HI R5, RZ, UR5, R4 ;  /* 0x00000005ff057c19 */ /* 0x000fe20008011604 */
[----:B------:R-:W-:Y:S01]  /*9870*/  ULDC UR5, c[0x0][0x658] ;  /* 0x0001960000057ab9 */ /* 0x000fe20000000800 */
[----:B--2---:R-:W-:-:S02]  /*9880*/  @P2 IMAD R15, R25, R6, R20 ;  /* 0x00000006190f2224 */ /* 0x004fc400078e0214 */
[--C-:B------:R-:W-:Y:S02]  /*9890*/  SHF.R.U64 R20, R22, UR5, R5.reuse ;  /* 0x0000000516147c19 */ /* 0x100fe40008001205 */
[----:B------:R-:W-:-:S03]  /*98a0*/  SHF.R.U32.HI R23, RZ, UR5, R5 ;  /* 0x00000005ff177c19 */ /* 0x000fc60008011605 */
[----:B------:R-:W-:Y:S02]  /*98b0*/  IMAD.MOV.U32 R6, RZ, RZ, R20 ;  /* 0x000000ffff067224 */ /* 0x000fe400078e0014 */
[----:B------:R-:W-:Y:S01]  /*98c0*/  IMAD.MOV.U32 R5, RZ, RZ, R23 ;  /* 0x000000ffff057224 */ /* 0x000fe200078e0017 */
[----:B------:R-:W-:Y:S06]  /*98d0*/  @!P0 BRA `(.L_x_311) ;  /* 0x00000000002c8947 */ /* 0x000fec0003800000 */
        /* <DEDUP_REMOVED lines=9> */
[----:B------:R-:W-:-:S04]  /*9970*/  IMAD.WIDE.U32.X R4, R23, UR7, R4, P1 ;  /* 0x0000000717047c25 */ /* 0x000fc800088e0404 */
[----:B------:R-:W-:-:S07]  /*9980*/  IMAD.MOV.U32 R6, RZ, RZ, R4 ;  /* 0x000000ffff067224 */ /* 0x000fce00078e0004 */
.L_x_311:
[----:B------:R-:W-:Y:S01]  /*9990*/  ULDC UR5, c[0x0][0x648] ;  /* 0x0001920000057ab9 */ /* 0x000fe20000000800 */
[----:B------:R-:W-:Y:S01]  /*99a0*/  LOP3.LUT R4, R22, UR16, RZ, 0xc0, !PT ;  /* 0x0000001016047c12 */ /* 0x000fe2000f8ec0ff */
[----:B------:R-:W-:Y:S01]  /*99b0*/  ULDC UR6, c[0x0][0x610] ;  /* 0x0001840000067ab9 */ /* 0x000fe20000000800 */
[----:B------:R-:W-:Y:S01]  /*99c0*/  SHF.R.U64 R5, R6, UR5, R5 ;  /* 0x0000000506057c19 */ /* 0x000fe20008001205 */
[----:B------:R-:W-:Y:S01]  /*99d0*/  ULDC UR5, c[0x0][0x638] ;  /* 0x00018e0000057ab9 */ /* 0x000fe20000000800 */
[----:B------:R-:W-:Y:S01]  /*99e0*/  LOP3.LUT R21, R21, UR4, RZ, 0xc0, !PT ;  /* 0x0000000415157c12 */ /* 0x000fe2000f8ec0ff */
[----:B------:R-:W-:Y:S02]  /*99f0*/  IMAD.MOV.U32 R6, RZ, RZ, R14 ;  /* 0x000000ffff067224 */ /* 0x000fe400078e000e */
[----:B------:R-:W-:Y:S02]  /*9a00*/  IMAD.MOV R7, RZ, RZ, -R5 ;  /* 0x000000ffff077224 */ /* 0x000fe400078e0a05 */
[----:B------:R-:W-:-:S02]  /*9a10*/  IMAD R4, R5, UR17, R4 ;  /* 0x0000001105047c24 */ /* 0x000fc4000f8e0204 */
[----:B------:R-:W-:Y:S01]  /*9a20*/  IMAD R20, R7, UR5, R20 ;  /* 0x0000000507147c24 */ /* 0x000fe2000f8e0214 */
[----:B------:R-:W-:Y:S01]  /*9a30*/  ULDC UR5, c[0x0][0x600] ;  /* 0x0001800000057ab9 */ /* 0x000fe20000000800 */
[----:B------:R-:W-:Y:S02]  /*9a40*/  IMAD R15, R4, UR6, R15 ;  /* 0x00000006040f7c24 */ /* 0x000fe4000f8e020f */
[----:B------:R-:W-:Y:S02]  /*9a50*/  IMAD R20, R20, UR5, R21 ;  /* 0x0000000514147c24 */ /* 0x000fe4000f8e0215 */
[----:B------:R-:W-:-:S03]  /*9a60*/  IMAD.MOV.U32 R4, RZ, RZ, 0x1 ;  /* 0x00000001ff047424 */ /* 0x000fc600078e00ff */
[----:B------:R-:W-:Y:S02]  /*9a70*/  SEL R7, R20, R15, !P2 ;  /* 0x0000000f14077207 */ /* 0x000fe40005000000 */
[----:B------:R-:W-:-:S07]  /*9a80*/  SEL R20, R15, R20, !P2 ;  /* 0x000000140f147207 */ /* 0x000fce0005000000 */
.L_x_309:
[----:B------:R-:W-:Y:S05]  /*9a90*/  BSYNC B1 ;  /* 0x0000000000017941 */ /* 0x000fea0003800000 */
.L_x_308:
[----:B------:R-:W-:-:S13]  /*9aa0*/  LOP3.LUT P0, RZ, R4, 0xff, RZ, 0xc0, !PT ;  /* 0x000000ff04ff7812 */ /* 0x000fda000780c0ff */
[----:B------:R-:W-:Y:S05]  /*9ab0*/  @P0 BRA `(.L_x_312) ;  /* 0xfffffff400380947 */ /* 0x000fea000383ffff */
[----:B------:R-:W-:Y:S05]  /*9ac0*/  BSYNC B0 ;  /* 0x0000000000007941 */ /* 0x000fea0003800000 */
.L_x_301:
[----:B------:R-:W-:-:S03]  /*9ad0*/  UMOV UR5, 0xffffffff ;  /* 0xffffffff00057882 */ /* 0x000fc60000000000 */
[----:B------:R-:W-:Y:S05]  /*9ae0*/  BRA.DIV UR5, `(.L_x_313) ;  /* 0x0000000605c87947 */ /* 0x000fea000b800000 */
[----:B------:R-:W-:-:S13]  /*9af0*/  ELECT P6, URZ, PT ;  /* 0x00000000003f782f */ /* 0x000fda00038c0000 */
.L_x_332:
[----:B------:R-:W-:Y:S04]  /*9b00*/  BSSY B0, `(.L_x_314) ;  /* 0x0000058000007945 */ /* 0x000fe80003800000 */
[----:B------:R-:W-:Y:S05]  /*9b10*/  @!P6 BRA `(.L_x_315) ;  /* 0x000000040058e947 */ /* 0x000fea0003800000 */
[----:B------:R-:W-:-:S04]  /*9b20*/  LOP3.LUT R19, R19, 0x2, RZ, 0xfc, !PT ;  /* 0x0000000213137812 */ /* 0x000fc800078efcff */
[----:B------:R-:W-:-:S13]  /*9b30*/  ISETP.NE.AND P0, PT, R19, 0x3, PT ;  /* 0x000000031300780c */ /* 0x000fda0003f05270 */
[----:B------:R-:W-:Y:S05]  /*9b40*/  @!P0 BRA `(.L_x_316) ;  /* 0x0000000000048947 */ /* 0x000fea0003800000 */
[----:B------:R-:W-:Y:S01]  /*9b50*/  BPT.TRAP 0x1 ;  /* 0x000000040000795c */ /* 0x000fe20000300000 */
.L_x_316:
[----:B------:R-:W0:Y:S01]  /*9b60*/  S2R R5, SR_CgaCtaId ;  /* 0x0000000000057919 */ /* 0x000e220000008800 */
[----:B------:R-:W-:Y:S02]  /*9b70*/  MOV R2, 0x400 ;  /* 0x0000040000027802 */ /* 0x000fe40000000f00 */
[----:B------:R-:W-:Y:S02]  /*9b80*/  SHF.L.U32 R4, R0, 0x1f, RZ ;  /* 0x0000001f00047819 */ /* 0x000fe400000006ff */
[----:B0-----:R-:W-:-:S05]  /*9b90*/  LEA R2, R5, R2, 0x18 ;  /* 0x0000000205027211 */ /* 0x001fca00078ec0ff */
[----:B------:R-:W-:-:S04]  /*9ba0*/  VIADD R2, R2, 0x48 ;  /* 0x0000004802027836 */ /* 0x000fc80000000000 */
[C---:B------:R-:W-:Y:S02]  /*9bb0*/  IMAD R7, R3.reuse, 0x8, R2 ;  /* 0x0000000803077824 */ /* 0x040fe400078e0202 */
[----:B------:R-:W-:Y:S02]  /*9bc0*/  VIADD R3, R3, 0x1 ;  /* 0x0000000103037836 */ /* 0x000fe40000000000 */
[----:B------:R-:W0:Y:S03]  /*9bd0*/  SYNCS.PHASECHK.TRANS64.TRYWAIT P0, [R7+URZ], R4 ;  /* 0x00000004070075a7 */ /* 0x000e26000800017f */
[----:B------:R-:W-:-:S04]  /*9be0*/  ISETP.NE.AND P1, PT, R3, 0x9, PT ;  /* 0x000000090300780c */ /* 0x000fc80003f25270 */
[----:B------:R-:W-:Y:S02]  /*9bf0*/  SEL R5, RZ, 0x1, P1 ;  /* 0x00000001ff057807 */ /* 0x000fe40000800000 */
[----:B------:R-:W-:Y:S02]  /*9c00*/  SEL R3, R3, RZ, P1 ;  /* 0x000000ff03037207 */ /* 0x000fe40000800000 */
[----:B------:R-:W-:-:S03]  /*9c10*/  LOP3.LUT R6, R0, R5, RZ, 0x3c, !PT ;  /* 0x0000000500067212 */ /* 0x000fc600078e3cff */
[----:B------:R-:W-:Y:S01]  /*9c20*/  IMAD R8, R3, 0x8, R2 ;  /* 0x0000000803087824 */ /* 0x000fe200078e0202 */
[----:B------:R-:W-:Y:S01]  /*9c30*/  SHF.L.U32 R5, R6, 0x1f, RZ ;  /* 0x0000001f06057819 */ /* 0x000fe200000006ff */
[----:B0-----:R-:W-:Y:S06]  /*9c40*/  @!P0 BRA `(.L_x_317) ;  /* 0x0000000400908947 */ /* 0x001fec0003800000 */
.L_x_333:
[----:B------:R-:W1:Y:S01]  /*9c50*/  SYNCS.PHASECHK.TRANS64.TRYWAIT P0, [R8+URZ], R5 ;  /* 0x00000005080075a7 */ /* 0x000e62000800017f */
[----:B------:R-:W-:-:S05]  /*9c60*/  VIADD R0, R3, 0x1 ;  /* 0x0000000103007836 */ /* 0x000fca0000000000 */
[----:B------:R-:W-:-:S04]  /*9c70*/  ISETP.NE.AND P1, PT, R0, 0x9, PT ;  /* 0x000000090000780c */ /* 0x000fc80003f25270 */
[----:B------:R-:W-:Y:S02]  /*9c80*/  SEL R3, RZ, 0x1, P1 ;  /* 0x00000001ff037807 */ /* 0x000fe40000800000 */
[----:B0-----:R-:W-:Y:S02]  /*9c90*/  SEL R7, R0, RZ, P1 ;  /* 0x000000ff00077207 */ /* 0x001fe40000800000 */
[----:B------:R-:W-:-:S03]  /*9ca0*/  LOP3.LUT R6, R6, R3, RZ, 0x3c, !PT ;  /* 0x0000000306067212 */ /* 0x000fc600078e3cff */
[----:B------:R-:W-:Y:S01]  /*9cb0*/  IMAD R9, R7, 0x8, R2 ;  /* 0x0000000807097824 */ /* 0x000fe200078e0202 */
[----:B------:R-:W-:Y:S01]  /*9cc0*/  SHF.L.U32 R4, R6, 0x1f, RZ ;  /* 0x0000001f06047819 */ /* 0x000fe200000006ff */
[----:B-1----:R-:W-:Y:S06]  /*9cd0*/  @!P0 BRA `(.L_x_318) ;  /* 0x0000000400808947 */ /* 0x002fec0003800000 */
.L_x_334:
[----:B------:R-:W1:Y:S01]  /*9ce0*/  SYNCS.PHASECHK.TRANS64.TRYWAIT P0, [R9+URZ], R4 ;  /* 0x00000004090075a7 */ /* 0x000e62000800017f */
[----:B------:R-:W-:-:S05]  /*9cf0*/  VIADD R0, R7, 0x1 ;  /* 0x0000000107007836 */ /* 0x000fca0000000000 */
[----:B------:R-:W-:-:S04]  /*9d00*/  ISETP.NE.AND P1, PT, R0, 0x9, PT ;  /* 0x000000090000780c */ /* 0x000fc80003f25270 */
[----:B------:R-:W-:Y:S02]  /*9d10*/  SEL R3, RZ, 0x1, P1 ;  /* 0x00000001ff037807 */ /* 0x000fe40000800000 */
[----:B------:R-:W-:Y:S02]  /*9d20*/  SEL R7, R0, RZ, P1 ;  /* 0x000000ff00077207 */ /* 0x000fe40000800000 */
[----:B------:R-:W-:-:S03]  /*9d30*/  LOP3.LUT R6, R6, R3, RZ, 0x3c, !PT ;  /* 0x0000000306067212 */ /* 0x000fc600078e3cff */
[----:B0-----:R-:W-:Y:S01]  /*9d40*/  IMAD R8, R7, 0x8, R2 ;  /* 0x0000000807087824 */ /* 0x001fe200078e0202 */
[----:B------:R-:W-:Y:S01]  /*9d50*/  SHF.L.U32 R5, R6, 0x1f, RZ ;  /* 0x0000001f06057819 */ /* 0x000fe200000006ff */
[----:B-1----:R-:W-:Y:S06]  /*9d60*/  @!P0 BRA `(.L_x_319) ;  /* 0x0000000400708947 */ /* 0x002fec0003800000 */
.L_x_335:
        /* <DEDUP_REMOVED lines=9> */
.L_x_336:
        /* <DEDUP_REMOVED lines=9> */
.L_x_337:
        /* <DEDUP_REMOVED lines=9> */
.L_x_338:
[----:B------:R-:W1:Y:S01]  /*9f20*/  SYNCS.PHASECHK.TRANS64.TRYWAIT P0, [R9+URZ], R4 ;  /* 0x00000004090075a7 */ /* 0x000e62000800017f */
[----:B------:R-:W-:-:S05]  /*9f30*/  VIADD R0, R7, 0x1 ;  /* 0x0000000107007836 */ /* 0x000fca0000000000 */
[----:B------:R-:W-:-:S04]  /*9f40*/  ISETP.NE.AND P1, PT, R0, 0x9, PT ;  /* 0x000000090000780c */ /* 0x000fc80003f25270 */
[----:B------:R-:W-:Y:S02]  /*9f50*/  SEL R3, RZ, 0x1, P1 ;  /* 0x00000001ff037807 */ /* 0x000fe40000800000 */
[----:B------:R-:W-:Y:S02]  /*9f60*/  SEL R7, R0, RZ, P1 ;  /* 0x000000ff00077207 */ /* 0x000fe40000800000 */
[----:B------:R-:W-:-:S03]  /*9f70*/  LOP3.LUT R11, R6, R3, RZ, 0x3c, !PT ;  /* 0x00000003060b7212 */ /* 0x000fc600078e3cff */
[----:B------:R-:W-:Y:S01]  /*9f80*/  IMAD R6, R7, 0x8, R2 ;  /* 0x0000000807067824 */ /* 0x000fe200078e0202 */
[----:B0-----:R-:W-:Y:S01]  /*9f90*/  SHF.L.U32 R5, R11, 0x1f, RZ ;  /* 0x0000001f0b057819 */ /* 0x001fe200000006ff */
[----:B-1----:R-:W-:Y:S06]  /*9fa0*/  @!P0 BRA `(.L_x_323) ;  /* 0x0000000400308947 */ /* 0x002fec0003800000 */
.L_x_339:
[----:B------:R-:W1:Y:S01]  /*9fb0*/  SYNCS.PHASECHK.TRANS64.TRYWAIT P0, [R6+URZ], R5 ;  /* 0x00000005060075a7 */ /* 0x000e62000800017f */
[----:B------:R-:W-:-:S05]  /*9fc0*/  VIADD R0, R7, 0x1 ;  /* 0x0000000107007836 */ /* 0x000fca0000000000 */
[----:B------:R-:W-:-:S04]  /*9fd0*/  ISETP.NE.AND P1, PT, R0, 0x9, PT ;  /* 0x000000090000780c */ /* 0x000fc80003f25270 */
[----:B0-----:R-:W-:Y:S02]  /*9fe0*/  SEL R4, RZ, 0x1, P1 ;  /* 0x00000001ff047807 */ /* 0x001fe40000800000 */
[----:B------:R-:W-:Y:S02]  /*9ff0*/  SEL R3, R0, RZ, P1 ;  /* 0x000000ff00037207 */ /* 0x000fe40000800000 */
[----:B------:R-:W-:Y:S01]  /*a000*/  LOP3.LUT R0, R11, R4, RZ, 0x3c, !PT ;  /* 0x000000040b007212 */ /* 0x000fe200078e3cff */
[----:B-1----:R-:W-:Y:S06]  /*a010*/  @!P0 BRA `(.L_x_324) ;  /* 0x0000000400288947 */ /* 0x002fec0003800000 */
.L_x_340:
[----:B------:R-:W-:Y:S01]  /*a020*/  IMAD R3, R3, 0x8, R2 ;  /* 0x0000000803037824 */ /* 0x000fe200078e0202 */
[----:B------:R-:W-:-:S07]  /*a030*/  SHF.L.U32 R0, R0, 0x1f, RZ ;  /* 0x0000001f00007819 */ /* 0x000fce00000006ff */
.L_x_325:
[----:B-1----:R1:W2:Y:S02]  /*a040*/  SYNCS.PHASECHK.TRANS64.TRYWAIT P0, [R3+URZ], R0 ;  /* 0x00000000030075a7 */ /* 0x0022a4000800017f */
[----:B--2---:R-:W-:Y:S05]  /*a050*/  @!P0 NANOSLEEP.SYNCS 0x989680 ;  /* 0x009896800000895d */ /* 0x004fea0003900000 */
[----:B------:R-:W2:Y:S02]  /*a060*/  @!P0 SYNCS.PHASECHK.TRANS64 P0, [R3+URZ], R0 ;  /* 0x00000000030085a7 */ /* 0x000ea4000800007f */
[----:B--2---:R-:W-:Y:S05]  /*a070*/  @!P0 BRA `(.L_x_325) ;  /* 0xfffffffc00f08947 */ /* 0x004fea000383ffff */
.L_x_315:
[----:B------:R-:W-:Y:S05]  /*a080*/  BSYNC B0 ;  /* 0x0000000000007941 */ /* 0x000fea0003800000 */
.L_x_314:
[----:B------:R-:W-:Y:S05]  /*a090*/  EXIT ;  /* 0x000000000000794d */ /* 0x000fea0003800000 */
.L_x_22:
[----:B---3--:R3:W4:Y:S02]  /*a0a0*/  SYNCS.PHASECHK.TRANS64.TRYWAIT P1, [R3+URZ], R0 ;  /* 0x00000000030075a7 */ /* 0x008724000802017f */
[----:B----4-:R-:W-:Y:S05]  /*a0b0*/  @!P1 NANOSLEEP.SYNCS 0x989680 ;  /* 0x009896800000995d */ /* 0x010fea0003900000 */
[----:B------:R-:W4:Y:S02]  /*a0c0*/  @!P1 SYNCS.PHASECHK.TRANS64 P1, [R3+URZ], R0 ;  /* 0x00000000030095a7 */ /* 0x000f24000802007f */
[----:B----4-:R-:W-:Y:S05]  /*a0d0*/  @!P1 BRA `(.L_x_22) ;  /* 0xfffffffc00f09947 */ /* 0x010fea000383ffff */
[----:B------:R-:W-:Y:S05]  /*a0e0*/  BRA `(.L_x_21) ;  /* 0xffffff7400247947 */ /* 0x000fea000383ffff */
.L_x_27:
[----:B-1----:R1:W2:Y:S02]  /*a0f0*/  SYNCS.PHASECHK.TRANS64.TRYWAIT P1, [R5+URZ], R4 ;  /* 0x00000004050075a7 */ /* 0x0022a4000802017f */
[----:B--2---:R-:W-:Y:S05]  /*a100*/  @!P1 NANOSLEEP.SYNCS 0x989680 ;  /* 0x009896800000995d */ /* 0x004fea0003900000 */
[----:B------:R-:W2:Y:S02]  /*a110*/  @!P1 SYNCS.PHASECHK.TRANS64 P1, [R5+URZ], R4 ;  /* 0x00000004050095a7 */ /* 0x000ea4000802007f */
[----:B--2---:R-:W-:Y:S05]  /*a120*/  @!P1 BRA `(.L_x_27) ;  /* 0xfffffffc00f09947 */ /* 0x004fea000383ffff */
[----:B------:R-:W-:Y:S05]  /*a130*/  BRA `(.L_x_26) ;  /* 0xffffff7400d47947 */ /* 0x000fea000383ffff */
.L_x_302:
[----:B------:R-:W-:Y:S01]  /*a140*/  BSSY B1, `(.L_x_326) ;  /* 0x0000006000017945 */ /* 0x000fe20003800000 */
[----:B------:R-:W-:-:S07]  /*a150*/  IMAD.MOV.U32 R15, RZ, RZ, -0x1 ;  /* 0xffffffffff0f7424 */ /* 0x000fce00078e00ff */
[----:B------:R-:W-:Y:S05]  /*a160*/  WARPSYNC.COLLECTIVE R15, `(.L_x_327) ;  /* 0x000000000f0c7348 */ /* 0x000fea0003c00000 */
[----:B------:R-:W-:Y:S02]  /*a170*/  ELECT P6, UR62, PT ;  /* 0x00000000003e782f */ /* 0x000fe400038c0000 */
[----:B------:R-:W-:Y:S01]  /*a180*/  MOV R14, UR62 ;  /* 0x0000003e000e7c02 */ /* 0x000fe20008000f00 */
[----:B------:R-:W-:Y:S10]  /*a190*/  ENDCOLLECTIVE ;  /* 0x000000000000791b */ /* 0x000ff40003800000 */
.L_x_327:
[----:B------:R-:W-:Y:S05]  /*a1a0*/  BSYNC B1 ;  /* 0x0000000000017941 */ /* 0x000fea0003800000 */
.L_x_326:
[----:B------:R-:W-:Y:S05]  /*a1b0*/  BRA `(.L_x_328) ;  /* 0xffffffec00847947 */ /* 0x000fea000383ffff */
.L_x_305:
[----:B0-----:R0:W1:Y:S02]  /*a1c0*/  SYNCS.PHASECHK.TRANS64.TRYWAIT P0, [R23+URZ+0x48], R14 ;  /* 0x0000480e170075a7 */ /* 0x001064000800017f */
[----:B-1----:R-:W-:Y:S05]  /*a1d0*/  @!P0 NANOSLEEP.SYNCS 0x989680 ;  /* 0x009896800000895d */ /* 0x002fea0003900000 */
[----:B------:R-:W1:Y:S02]  /*a1e0*/  @!P0 SYNCS.PHASECHK.TRANS64 P0, [R23+URZ+0x48], R14 ;  /* 0x0000480e170085a7 */ /* 0x000e64000800007f */
[----:B-1----:R-:W-:Y:S05]  /*a1f0*/  @!P0 BRA `(.L_x_305) ;  /* 0xfffffffc00f08947 */ /* 0x002fea000383ffff */
[----:B------:R-:W-:Y:S05]  /*a200*/  BRA `(.L_x_329) ;  /* 0xffffffec00c47947 */ /* 0x000fea000383ffff */
.L_x_313:
[----:B------:R-:W-:Y:S01]  /*a210*/  BSSY B0, `(.L_x_330) ;  /* 0x0000006000007945 */ /* 0x000fe20003800000 */
[----:B------:R-:W-:-:S07]  /*a220*/  IMAD.MOV.U32 R15, RZ, RZ, -0x1 ;  /* 0xffffffffff0f7424 */ /* 0x000fce00078e00ff */
[----:B------:R-:W-:Y:S05]  /*a230*/  WARPSYNC.COLLECTIVE R15, `(.L_x_331) ;  /* 0x000000000f0c7348 */ /* 0x000fea0003c00000 */
[----:B------:R-:W-:Y:S02]  /*a240*/  ELECT P6, UR62, PT ;  /* 0x00000000003e782f */ /* 0x000fe400038c0000 */
[----:B------:R-:W-:Y:S01]  /*a250*/  MOV R14, UR62 ;  /* 0x0000003e000e7c02 */ /* 0x000fe20008000f00 */
[----:B------:R-:W-:Y:S10]  /*a260*/  ENDCOLLECTIVE ;  /* 0x000000000000791b */ /* 0x000ff40003800000 */
.L_x_331:
[----:B------:R-:W-:Y:S05]  /*a270*/  BSYNC B0 ;  /* 0x0000000000007941 */ /* 0x000fea0003800000 */
.L_x_330:
[----:B------:R-:W-:Y:S05]  /*a280*/  BRA `(.L_x_332) ;  /* 0xfffffff8001c7947 */ /* 0x000fea000383ffff */
.L_x_317:
[----:B0-----:R0:W1:Y:S02]  /*a290*/  SYNCS.PHASECHK.TRANS64.TRYWAIT P0, [R7+URZ], R4 ;  /* 0x00000004070075a7 */ /* 0x001064000800017f */
[----:B-1----:R-:W-:Y:S05]  /*a2a0*/  @!P0 NANOSLEEP.SYNCS 0x989680 ;  /* 0x009896800000895d */ /* 0x002fea0003900000 */
[----:B------:R-:W1:Y:S02]  /*a2b0*/  @!P0 SYNCS.PHASECHK.TRANS64 P0, [R7+URZ], R4 ;  /* 0x00000004070085a7 */ /* 0x000e64000800007f */
[----:B-1----:R-:W-:Y:S05]  /*a2c0*/  @!P0 BRA `(.L_x_317) ;  /* 0xfffffffc00f08947 */ /* 0x002fea000383ffff */
[----:B------:R-:W-:Y:S05]  /*a2d0*/  BRA `(.L_x_333) ;  /* 0xfffffff8005c7947 */ /* 0x000fea000383ffff */
.L_x_318:
[----:B0-----:R0:W1:Y:S02]  /*a2e0*/  SYNCS.PHASECHK.TRANS64.TRYWAIT P0, [R8+URZ], R5 ;  /* 0x00000005080075a7 */ /* 0x001064000800017f */
[----:B-1----:R-:W-:Y:S05]  /*a2f0*/  @!P0 NANOSLEEP.SYNCS 0x989680 ;  /* 0x009896800000895d */ /* 0x002fea0003900000 */
[----:B------:R-:W1:Y:S02]  /*a300*/  @!P0 SYNCS.PHASECHK.TRANS64 P0, [R8+URZ], R5 ;  /* 0x00000005080085a7 */ /* 0x000e64000800007f */
[----:B-1----:R-:W-:Y:S05]  /*a310*/  @!P0 BRA `(.L_x_318) ;  /* 0xfffffffc00f08947 */ /* 0x002fea000383ffff */
[----:B------:R-:W-:Y:S05]  /*a320*/  BRA `(.L_x_334) ;  /* 0xfffffff8006c7947 */ /* 0x000fea000383ffff */
.L_x_319:
[----:B0-----:R0:W1:Y:S02]  /*a330*/  SYNCS.PHASECHK.TRANS64.TRYWAIT P0, [R9+URZ], R4 ;  /* 0x00000004090075a7 */ /* 0x001064000800017f */
[----:B-1----:R-:W-:Y:S05]  /*a340*/  @!P0 NANOSLEEP.SYNCS 0x989680 ;  /* 0x009896800000895d */ /* 0x002fea0003900000 */
[----:B------:R-:W1:Y:S02]  /*a350*/  @!P0 SYNCS.PHASECHK.TRANS64 P0, [R9+URZ], R4 ;  /* 0x00000004090085a7 */ /* 0x000e64000800007f */
[----:B-1----:R-:W-:Y:S05]  /*a360*/  @!P0 BRA `(.L_x_319) ;  /* 0xfffffffc00f08947 */ /* 0x002fea000383ffff */
[----:B------:R-:W-:Y:S05]  /*a370*/  BRA `(.L_x_335) ;  /* 0xfffffff8007c7947 */ /* 0x000fea000383ffff */
.L_x_320:
[----:B0-----:R0:W1:Y:S02]  /*a380*/  SYNCS.PHASECHK.TRANS64.TRYWAIT P0, [R8+URZ], R5 ;  /* 0x00000005080075a7 */ /* 0x001064000800017f */
[----:B-1----:R-:W-:Y:S05]  /*a390*/  @!P0 NANOSLEEP.SYNCS 0x989680 ;  /* 0x009896800000895d */ /* 0x002fea0003900000 */
[----:B------:R-:W1:Y:S02]  /*a3a0*/  @!P0 SYNCS.PHASECHK.TRANS64 P0, [R8+URZ], R5 ;  /* 0x00000005080085a7 */ /* 0x000e64000800007f */
[----:B-1----:R-:W-:Y:S05]  /*a3b0*/  @!P0 BRA `(.L_x_320) ;  /* 0xfffffffc00f08947 */ /* 0x002fea000383ffff */
[----:B------:R-:W-:Y:S05]  /*a3c0*/  BRA `(.L_x_336) ;  /* 0xfffffff8008c7947 */ /* 0x000fea000383ffff */
.L_x_321:
[----:B0-----:R0:W1:Y:S02]  /*a3d0*/  SYNCS.PHASECHK.TRANS64.TRYWAIT P0, [R9+URZ], R4 ;  /* 0x00000004090075a7 */ /* 0x001064000800017f */
[----:B-1----:R-:W-:Y:S05]  /*a3e0*/  @!P0 NANOSLEEP.SYNCS 0x989680 ;  /* 0x009896800000895d */ /* 0x002fea0003900000 */
[----:B------:R-:W1:Y:S02]  /*a3f0*/  @!P0 SYNCS.PHASECHK.TRANS64 P0, [R9+URZ], R4 ;  /* 0x00000004090085a7 */ /* 0x000e64000800007f */
[----:B-1----:R-:W-:Y:S05]  /*a400*/  @!P0 BRA `(.L_x_321) ;  /* 0xfffffffc00f08947 */ /* 0x002fea000383ffff */
[----:B------:R-:W-:Y:S05]  /*a410*/  BRA `(.L_x_337) ;  /* 0xfffffff8009c7947 */ /* 0x000fea000383ffff */
.L_x_322:
[----:B0-----:R0:W1:Y:S02]  /*a420*/  SYNCS.PHASECHK.TRANS64.TRYWAIT P0, [R8+URZ], R5 ;  /* 0x00000005080075a7 */ /* 0x001064000800017f */
[----:B-1----:R-:W-:Y:S05]  /*a430*/  @!P0 NANOSLEEP.SYNCS 0x989680 ;  /* 0x009896800000895d */ /* 0x002fea0003900000 */
[----:B------:R-:W1:Y:S02]  /*a440*/  @!P0 SYNCS.PHASECHK.TRANS64 P0, [R8+URZ], R5 ;  /* 0x00000005080085a7 */ /* 0x000e64000800007f */
[----:B-1----:R-:W-:Y:S05]  /*a450*/  @!P0 BRA `(.L_x_322) ;  /* 0xfffffffc00f08947 */ /* 0x002fea000383ffff */
[----:B------:R-:W-:Y:S05]  /*a460*/  BRA `(.L_x_338) ;  /* 0xfffffff800ac7947 */ /* 0x000fea000383ffff */
.L_x_323:
[----:B0-----:R0:W1:Y:S02]  /*a470*/  SYNCS.PHASECHK.TRANS64.TRYWAIT P0, [R9+URZ], R4 ;  /* 0x00000004090075a7 */ /* 0x001064000800017f */
[----:B-1----:R-:W-:Y:S05]  /*a480*/  @!P0 NANOSLEEP.SYNCS 0x989680 ;  /* 0x009896800000895d */ /* 0x002fea0003900000 */
[----:B------:R-:W1:Y:S02]  /*a490*/  @!P0 SYNCS.PHASECHK.TRANS64 P0, [R9+URZ], R4 ;  /* 0x00000004090085a7 */ /* 0x000e64000800007f */
[----:B-1----:R-:W-:Y:S05]  /*a4a0*/  @!P0 BRA `(.L_x_323) ;  /* 0xfffffffc00f08947 */ /* 0x002fea000383ffff */
[----:B------:R-:W-:Y:S05]  /*a4b0*/  BRA `(.L_x_339) ;  /* 0xfffffff800bc7947 */ /* 0x000fea000383ffff */
.L_x_324:
[----:B0-----:R0:W1:Y:S02]  /*a4c0*/  SYNCS.PHASECHK.TRANS64.TRYWAIT P0, [R6+URZ], R5 ;  /* 0x00000005060075a7 */ /* 0x001064000800017f */
[----:B-1----:R-:W-:Y:S05]  /*a4d0*/  @!P0 NANOSLEEP.SYNCS 0x989680 ;  /* 0x009896800000895d */ /* 0x002fea0003900000 */
[----:B------:R-:W1:Y:S02]  /*a4e0*/  @!P0 SYNCS.PHASECHK.TRANS64 P0, [R6+URZ], R5 ;  /* 0x00000005060085a7 */ /* 0x000e64000800007f */
[----:B-1----:R-:W-:Y:S05]  /*a4f0*/  @!P0 BRA `(.L_x_324) ;  /* 0xfffffffc00f08947 */ /* 0x002fea000383ffff */
[----:B------:R-:W-:Y:S05]  /*a500*/  BRA `(.L_x_340) ;  /* 0xfffffff800c47947 */ /* 0x000fea000383ffff */
.L_x_341:
[----:B------:R-:W-:-:S00]  /*a510*/  BRA `(.L_x_341) ;  /* 0xfffffffc00fc7947 */ /* 0x000fc0000383ffff */
[----:B------:R-:W-:-:S00]  /*a520*/  NOP ;  /* 0x0000000000007918 */ /* 0x000fc00000000000 */
        /* <DEDUP_REMOVED lines=13> */
.L_x_342:


//--------------------- .nv.global.init           --------------------------
	.section	.nv.global.init,"aw",@progbits
.nv.global.init:
	.type		$str$22,@object
	.size		$str$22,($str$23 - $str$22)
$str$22:
        /*0000*/ 	.byte	0x6b, 0x5f, 0x74, 0x69, 0x6c, 0x65, 0x5f, 0x63, 0x6f, 0x75, 0x6e, 0x74, 0x20, 0x3e, 0x3d, 0x20
        /*0010*/ 	.byte	0x31, 0x00
	.type		$str$23,@object
	.size		$str$23,(__unnamed_1 - $str$23)
$str$23:
        /*0012*/ 	.byte	0x2f, 0x74, 0x6d, 0x70, 0x2f, 0x63, 0x75, 0x74, 0x6c, 0x61, 0x73, 0x73, 0x5f, 0x73, 0x77, 0x65
        /*0022*/ 	.byte	0x65, 0x70, 0x5f, 0x73, 0x72, 0x63, 0x2f, 0x69, 0x6e, 0x63, 0x6c, 0x75, 0x64, 0x65, 0x2f, 0x63
        /*0032*/ 	.byte	0x75, 0x74, 0x6c, 0x61, 0x73, 0x73, 0x2f, 0x67, 0x65, 0x6d, 0x6d, 0x2f, 0x63, 0x6f, 0x6c, 0x6c
        /*0042*/ 	.byte	0x65, 0x63, 0x74, 0x69, 0x76, 0x65, 0x2f, 0x73, 0x6d, 0x39, 0x30, 0x5f, 0x6d, 0x6d, 0x61, 0x5f
        /*0052*/ 	.byte	0x74, 0x6d, 0x61, 0x5f, 0x67, 0x6d, 0x6d, 0x61, 0x5f, 0x73, 0x73, 0x5f, 0x77, 0x61, 0x72, 0x70
        /*0062*/ 	.byte	0x73, 0x70, 0x65, 0x63, 0x69, 0x61, 0x6c, 0x69, 0x7a, 0x65, 0x64, 0x2e, 0x68, 0x70, 0x70, 0x00
	.type		__unnamed_1,@object
	.size		__unnamed_1,(.L_0 - __unnamed_1)
__unnamed_1:
        /*0072*/ 	.byte	0x76, 0x6f, 0x69, 0x64, 0x20, 0x63, 0x75, 0x74, 0x6c, 0x61, 0x73, 0x73, 0x3a, 0x3a, 0x67, 0x65
        /* <DEDUP_REMOVED lines=172> */
        /*0b42*/ 	.byte	0x69, 0x64, 0x65, 0x6e, 0x74, 0x69, 0x74, 0x79, 0x5d, 0x00
.L_0:


//--------------------- .nv.shared._ZN7cutlass13device_kernelINS_4gemm6kernel13GemmUniversalIN4cute5tupleIJiiiiEEENS1_10collective13CollectiveMmaINS1_34MainloopSm90TmaGmmaWarpSpecializedILi9ENS5_IJNS4_1CILi1EEENSA_ILi2EEESB_EEENS1_35KernelTmaWarpSpecializedCooperativeEEENS5_IJNSA_ILi128EEENSA_ILi256EEENSA_ILi64EEEEEEaNS5_IJlSB_lEEEaSK_NS4_8TiledMMAINS4_8MMA_AtomIJNS4_4SM904GMMA27MMA_64x256x32_S32S8S8_SS_TNEEEENS4_6LayoutINS5_IJSC_SB_SB_EEENS5_IJSB_NSA_ILi0EEEST_EEEEENS5_IJNS4_10UnderscoreESW_SW_EEEEENS4_23SM90_TMA_LOAD_MULTICASTENS4_14ComposedLayoutINS4_7SwizzleILi2ELi4ELi3EEENS4_18smem_ptr_flag_bitsILi8EEENSR_INS5_IJNSA_ILi8EEESI_EEENS5_IJSI_SB_EEEEEEEvNS4_8identityENS4_13SM90_TMA_LOADES19_vS1A_EENS_8epilogue10collective6detail29Sm90TmaWarpSpecializedAdapterINS1E_15DefaultEpilogueIaSK_SK_NS1D_6thread17LinearCombinationIaLi1EiiLNS1I_9ScaleType4KindE0ELNS_15FloatRoundStyleE2EaEENS1_15EpilogueDefaultEEEEEvvEEEEvNT_6ParamsE --------------------------
	.section	.nv.shared._ZN7cutlass13device_kernelINS_4gemm6kernel13GemmUniversalIN4cute5tupleIJiiiiEEENS1_10collective13CollectiveMmaINS1_34MainloopSm90TmaGmmaWarpSpecializedILi9ENS5_IJNS4_1CILi1EEENSA_ILi2EEESB_EEENS1_35KernelTmaWarpSpecializedCooperativeEEENS5_IJNSA_ILi128EEENSA_ILi256EEENSA_ILi64EEEEEEaNS5_IJlSB_lEEEaSK_NS4_8TiledMMAINS4_8MMA_AtomIJNS4_4SM904GMMA27MMA_64x256x32_S32S8S8_SS_TNEEEENS4_6LayoutINS5_IJSC_SB_SB_EEENS5_IJSB_NSA_ILi0EEEST_EEEEENS5_IJNS4_10UnderscoreESW_SW_EEEEENS4_23SM90_TMA_LOAD_MULTICASTENS4_14ComposedLayoutINS4_7SwizzleILi2ELi4ELi3EEENS4_18smem_ptr_flag_bitsILi8EEENSR_INS5_IJNSA_ILi8EEESI_EEENS5_IJSI_SB_EEEEEEEvNS4_8identityENS4_13SM90_TMA_LOADES19_vS1A_EENS_8epilogue10collective6detail29Sm90TmaWarpSpecializedAdapterINS1E_15DefaultEpilogueIaSK_SK_NS1D_6thread17LinearCombinationIaLi1EiiLNS1I_9ScaleType4KindE0ELNS_15FloatRoundStyleE2EaEENS1_15EpilogueDefaultEEEEEvvEEEEvNT_6ParamsE,"aw",@nobits
	.sectionflags	@""
	.align	16
	.zero		1024


//--------------------- .nv.shared.reserved.0     --------------------------
	.section	.nv.shared.reserved.0,"aw",@nobits
	.weak		__nv_reservedSMEM_offset_0_alias
	.size		__nv_reservedSMEM_offset_0_alias, 0, 0
	.other		__nv_reservedSMEM_offset_0_alias,@"STO_CUDA_RESERVED_SHARED STV_DEFAULT"
__nv_reservedSMEM_offset_0_alias:
	.zero		0


//--------------------- .nv.global                --------------------------
	.section	.nv.global,"aw",@nobits
.nv.global:
	.type		_ZN39_INTERNAL_d48f5d2b_4_k_cu_7f7eccd9_43704cute1_E,@object
	.size		_ZN39_INTERNAL_d48f5d2b_4_k_cu_7f7eccd9_43704cute1_E,(_ZN39_INTERNAL_d48f5d2b_4_k_cu_7f7eccd9_43704cuda3std3__45__cpo6cbeginE - _ZN39_INTERNAL_d48f5d2b_4_k_cu_7f7eccd9_43704cute1_E)
_ZN39_INTERNAL_d48f5d2b_4_k_cu_7f7eccd9_43704cute1_E:
	.zero		1
	.type		_ZN39_INTERNAL_d48f5d2b_4_k_cu_7f7eccd9_43704cuda3std3__45__cpo6cbeginE,@object
	.size		_ZN39_INTERNAL_d48f5d2b_4_k_cu_7f7eccd9_43704cuda3std3__45__cpo6cbeginE,(_ZN39_INTERNAL_d48f5d2b_4_k_cu_7f7eccd9_43704cuda3std3__48in_placeE - _ZN39_INTERNAL_d48f5d2b_4_k_cu_7f7eccd9_43704cuda3std3__45__cpo6cbeginE)
_ZN39_INTERNAL_d48f5d2b_4_k_cu_7f7eccd9_43704cuda3std3__45__cpo6cbeginE:
	.zero		1
	.type		_ZN39_INTERNAL_d48f5d2b_4_k_cu_7f7eccd9_43704cuda3std3__48in_placeE,@object
	.size		_ZN39_INTERNAL_d48f5d2b_4_k_cu_7f7eccd9_43704cuda3std3__48in_placeE,(_ZN39_INTERNAL_d48f5d2b_4_k_cu_7f7eccd9_43704cuda3std6ranges3__45__cpo9iter_moveE - _ZN39_INTERNAL_d48f5d2b_4_k_cu_7f7eccd9_43704cuda3std3__48in_placeE)
_ZN39_INTERNAL_d48f5d2b_4_k_cu_7f7eccd9_43704cuda3std3__48in_placeE:
	.zero		1
	.type		_ZN39_INTERNAL_d48f5d2b_4_k_cu_7f7eccd9_43704cuda3std6ranges3__45__cpo9iter_moveE,@object
	.size		_ZN39_INTERNAL_d48f5d2b_4_k_cu_7f7eccd9_43704cuda3std6ranges3__45__cpo9iter_moveE,(_ZN39_INTERNAL_d48f5d2b_4_k_cu_7f7eccd9_43704cuda3std3__45__cpo5beginE - _ZN39_INTERNAL_d48f5d2b_4_k_cu_7f7eccd9_43704cuda3std6ranges3__45__cpo9iter_moveE)
_ZN39_INTERNAL_d48f5d2b_4_k_cu_7f7eccd9_43704cuda3std6ranges3__45__cpo9iter_moveE:
	.zero		1
	.type		_ZN39_INTERNAL_d48f5d2b_4_k_cu_7f7eccd9_43704cuda3std3__45__cpo5beginE,@object
	.size		_ZN39_INTERNAL_d48f5d2b_4_k_cu_7f7eccd9_43704cuda3std3__45__cpo5beginE,(_ZN39_INTERNAL_d48f5d2b_4_k_cu_7f7eccd9_43704cuda3std3__441_GLOBAL__N__d48f5d2b_4_k_cu_7f7eccd9_43706ignoreE - _ZN39_INTERNAL_d48f5d2b_4_k_cu_7f7eccd9_43704cuda3std3__45__cpo5beginE)
_ZN39_INTERNAL_d48f5d2b_4_k_cu_7f7eccd9_43704cuda3std3__45__cpo5beginE:
	.zero		1
	.type		_ZN39_INTERNAL_d48f5d2b_4_k_cu_7f7eccd9_43704cuda3std3__441_GLOBAL__N__d48f5d2b_4_k_cu_7f7eccd9_43706ignoreE,@object
	.size		_ZN39_INTERNAL_d48f5d2b_4_k_cu_7f7eccd9_43704cuda3std3__441_GLOBAL__N__d48f5d2b_4_k_cu_7f7eccd9_43706ignoreE,(_ZN39_INTERNAL_d48f5d2b_4_k_cu_7f7eccd9_43704cute7productE - _ZN39_INTERNAL_d48f5d2b_4_k_cu_7f7eccd9_43704cuda3std3__441_GLOBAL__N__d48f5d2b_4_k_cu_7f7eccd9_43706ignoreE)
_ZN39_INTERNAL_d48f5d2b_4_k_cu_7f7eccd9_43704cuda3std3__441_GLOBAL__N__d48f5d2b_4_k_cu_7f7eccd9_43706ignoreE:
	.zero		1
	.type		_ZN39_INTERNAL_d48f5d2b_4_k_cu_7f7eccd9_43704cute7productE,@object
	.size		_ZN39_INTERNAL_d48f5d2b_4_k_cu_7f7eccd9_43704cute7productE,(_ZN39_INTERNAL_d48f5d2b_4_k_cu_7f7eccd9_43704cuda3std3__45__cpo3endE - _ZN39_INTERNAL_d48f5d2b_4_k_cu_7f7eccd9_43704cute7productE)
_ZN39_INTERNAL_d48f5d2b_4_k_cu_7f7eccd9_43704cute7productE:
	.zero		1
	.type		_ZN39_INTERNAL_d48f5d2b_4_k_cu_7f7eccd9_43704cuda3std3__45__cpo3endE,@object
	.size		_ZN39_INTERNAL_d48f5d2b_4_k_cu_7f7eccd9_43704cuda3std3__45__cpo3endE,(_ZN39_INTERNAL_d48f5d2b_4_k_cu_7f7eccd9_43704cuda3std3__419piecewise_constructE - _ZN39_INTERNAL_d48f5d2b_4_k_cu_7f7eccd9_43704cuda3std3__45__cpo3endE)
_ZN39_INTERNAL_d48f5d2b_4_k_cu_7f7eccd9_43704cuda3std3__45__cpo3endE:
	.zero		1
	.type		_ZN39_INTERNAL_d48f5d2b_4_k_cu_7f7eccd9_43704cuda3std3__419piecewise_constructE,@object
	.size		_ZN39_INTERNAL_d48f5d2b_4_k_cu_7f7eccd9_43704cuda3std3__419piecewise_constructE,(_ZN39_INTERNAL_d48f5d2b_4_k_cu_7f7eccd9_43704cuda3std3__45__cpo4cendE - _ZN39_INTERNAL_d48f5d2b_4_k_cu_7f7eccd9_43704cuda3std3__419piecewise_constructE)
_ZN39_INTERNAL_d48f5d2b_4_k_cu_7f7eccd9_43704cuda3std3__419piecewise_constructE:
	.zero		1
	.type		_ZN39_INTERNAL_d48f5d2b_4_k_cu_7f7eccd9_43704cuda3std3__45__cpo4cendE,@object
	.size		_ZN39_INTERNAL_d48f5d2b_4_k_cu_7f7eccd9_43704cuda3std3__45__cpo4cendE,(_ZN39_INTERNAL_d48f5d2b_4_k_cu_7f7eccd9_43704cuda3std6ranges3__45__cpo4swapE - _ZN39_INTERNAL_d48f5d2b_4_k_cu_7f7eccd9_43704cuda3std3__45__cpo4cendE)
_ZN39_INTERNAL_d48f5d2b_4_k_cu_7f7eccd9_43704cuda3std3__45__cpo4cendE:
	.zero		1
	.type		_ZN39_INTERNAL_d48f5d2b_4_k_cu_7f7eccd9_43704cuda3std6ranges3__45__cpo4swapE,@object
	.size		_ZN39_INTERNAL_d48f5d2b_4_k_cu_7f7eccd9_43704cuda3std6ranges3__45__cpo4swapE,(.L_8 - _ZN39_INTERNAL_d48f5d2b_4_k_cu_7f7eccd9_43704cuda3std6ranges3__45__cpo4swapE)
_ZN39_INTERNAL_d48f5d2b_4_k_cu_7f7eccd9_43704cuda3std6ranges3__45__cpo4swapE:
	.zero		1
.L_8:


//--------------------- .nv.constant0._ZN7cutlass13device_kernelINS_4gemm6kernel13GemmUniversalIN4cute5tupleIJiiiiEEENS1_10collective13CollectiveMmaINS1_34MainloopSm90TmaGmmaWarpSpecializedILi9ENS5_IJNS4_1CILi1EEENSA_ILi2EEESB_EEENS1_35KernelTmaWarpSpecializedCooperativeEEENS5_IJNSA_ILi128EEENSA_ILi256EEENSA_ILi64EEEEEEaNS5_IJlSB_lEEEaSK_NS4_8TiledMMAINS4_8MMA_AtomIJNS4_4SM904GMMA27MMA_64x256x32_S32S8S8_SS_TNEEEENS4_6LayoutINS5_IJSC_SB_SB_EEENS5_IJSB_NSA_ILi0EEEST_EEEEENS5_IJNS4_10UnderscoreESW_SW_EEEEENS4_23SM90_TMA_LOAD_MULTICASTENS4_14ComposedLayoutINS4_7SwizzleILi2ELi4ELi3EEENS4_18smem_ptr_flag_bitsILi8EEENSR_INS5_IJNSA_ILi8EEESI_EEENS5_IJSI_SB_EEEEEEEvNS4_8identityENS4_13SM90_TMA_LOADES19_vS1A_EENS_8epilogue10collective6detail29Sm90TmaWarpSpecializedAdapterINS1E_15DefaultEpilogueIaSK_SK_NS1D_6thread17LinearCombinationIaLi1EiiLNS1I_9ScaleType4KindE0ELNS_15FloatRoundStyleE2EaEENS1_15EpilogueDefaultEEEEEvvEEEEvNT_6ParamsE --------------------------
	.section	.nv.constant0._ZN7cutlass13device_kernelINS_4gemm6kernel13GemmUniversalIN4cute5tupleIJiiiiEEENS1_10collective13CollectiveMmaINS1_34MainloopSm90TmaGmmaWarpSpecializedILi9ENS5_IJNS4_1CILi1EEENSA_ILi2EEESB_EEENS1_35KernelTmaWarpSpecializedCooperativeEEENS5_IJNSA_ILi128EEENSA_ILi256EEENSA_ILi64EEEEEEaNS5_IJlSB_lEEEaSK_NS4_8TiledMMAINS4_8MMA_AtomIJNS4_4SM904GMMA27MMA_64x256x32_S32S8S8_SS_TNEEEENS4_6LayoutINS5_IJSC_SB_SB_EEENS5_IJSB_NSA_ILi0EEEST_EEEEENS5_IJNS4_10UnderscoreESW_SW_EEEEENS4_23SM90_TMA_LOAD_MULTICASTENS4_14ComposedLayoutINS4_7SwizzleILi2ELi4ELi3EEENS4_18smem_ptr_flag_bitsILi8EEENSR_INS5_IJNSA_ILi8EEESI_EEENS5_IJSI_SB_EEEEEEEvNS4_8identityENS4_13SM90_TMA_LOADES19_vS1A_EENS_8epilogue10collective6detail29Sm90TmaWarpSpecializedAdapterINS1E_15DefaultEpilogueIaSK_SK_NS1D_6thread17LinearCombinationIaLi1EiiLNS1I_9ScaleType4KindE0ELNS_15FloatRoundStyleE2EaEENS1_15EpilogueDefaultEEEEEvvEEEEvNT_6ParamsE,"a",@progbits
	.sectionflags	@""
	.align	4
.nv.constant0._ZN7cutlass13device_kernelINS_4gemm6kernel13GemmUniversalIN4cute5tupleIJiiiiEEENS1_10collective13CollectiveMmaINS1_34MainloopSm90TmaGmmaWarpSpecializedILi9ENS5_IJNS4_1CILi1EEENSA_ILi2EEESB_EEENS1_35KernelTmaWarpSpecializedCooperativeEEENS5_IJNSA_ILi128EEENSA_ILi256EEENSA_ILi64EEEEEEaNS5_IJlSB_lEEEaSK_NS4_8TiledMMAINS4_8MMA_AtomIJNS4_4SM904GMMA27MMA_64x256x32_S32S8S8_SS_TNEEEENS4_6LayoutINS5_IJSC_SB_SB_EEENS5_IJSB_NSA_ILi0EEEST_EEEEENS5_IJNS4_10UnderscoreESW_SW_EEEEENS4_23SM90_TMA_LOAD_MULTICASTENS4_14ComposedLayoutINS4_7SwizzleILi2ELi4ELi3EEENS4_18smem_ptr_flag_bitsILi8EEENSR_INS5_IJNSA_ILi8EEESI_EEENS5_IJSI_SB_EEEEEEEvNS4_8identityENS4_13SM90_TMA_LOADES19_vS1A_EENS_8epilogue10collective6detail29Sm90TmaWarpSpecializedAdapterINS1E_15DefaultEpilogueIaSK_SK_NS1D_6thread17LinearCombinationIaLi1EiiLNS1I_9ScaleType4KindE0ELNS_15FloatRoundStyleE2EaEENS1_15EpilogueDefaultEEEEEvvEEEEvNT_6ParamsE:
	.zero		1664


//--------------------- SYMBOLS --------------------------

	.type		.nv.reservedSmem.offset0,@object
	.size		.nv.reservedSmem.offset0,0x4
	.type		__assertfail,@function
